//
// Generated by NVIDIA NVVM Compiler
//
// Compiler Build ID: CL-36424714
// Cuda compilation tools, release 13.0, V13.0.88
// Based on NVVM 20.0.0
//

.version 9.0
.target sm_100
.address_size 64

	// .globl	_Z18adam_update_kernelPfPKfS_S_iffffi
.func  (.param .b64 func_retval0) __internal_accurate_pow
(
	.param .b64 __internal_accurate_pow_param_0,
	.param .b64 __internal_accurate_pow_param_1
)
;

.visible .entry _Z18adam_update_kernelPfPKfS_S_iffffi(
	.param .u64 .ptr .align 1 _Z18adam_update_kernelPfPKfS_S_iffffi_param_0,
	.param .u64 .ptr .align 1 _Z18adam_update_kernelPfPKfS_S_iffffi_param_1,
	.param .u64 .ptr .align 1 _Z18adam_update_kernelPfPKfS_S_iffffi_param_2,
	.param .u64 .ptr .align 1 _Z18adam_update_kernelPfPKfS_S_iffffi_param_3,
	.param .u32 _Z18adam_update_kernelPfPKfS_S_iffffi_param_4,
	.param .f32 _Z18adam_update_kernelPfPKfS_S_iffffi_param_5,
	.param .f32 _Z18adam_update_kernelPfPKfS_S_iffffi_param_6,
	.param .f32 _Z18adam_update_kernelPfPKfS_S_iffffi_param_7,
	.param .f32 _Z18adam_update_kernelPfPKfS_S_iffffi_param_8,
	.param .u32 _Z18adam_update_kernelPfPKfS_S_iffffi_param_9
)
{
	.reg .pred 	%p<37>;
	.reg .b32 	%r<39>;
	.reg .b32 	%f<25>;
	.reg .b64 	%rd<17>;
	.reg .b64 	%fd<46>;

	ld.param.u64 	%rd2, [_Z18adam_update_kernelPfPKfS_S_iffffi_param_0];
	ld.param.u64 	%rd3, [_Z18adam_update_kernelPfPKfS_S_iffffi_param_1];
	ld.param.u64 	%rd4, [_Z18adam_update_kernelPfPKfS_S_iffffi_param_2];
	ld.param.u64 	%rd5, [_Z18adam_update_kernelPfPKfS_S_iffffi_param_3];
	ld.param.u32 	%r6, [_Z18adam_update_kernelPfPKfS_S_iffffi_param_4];
	ld.param.f32 	%f4, [_Z18adam_update_kernelPfPKfS_S_iffffi_param_5];
	ld.param.f32 	%f5, [_Z18adam_update_kernelPfPKfS_S_iffffi_param_6];
	ld.param.f32 	%f6, [_Z18adam_update_kernelPfPKfS_S_iffffi_param_7];
	ld.param.f32 	%f7, [_Z18adam_update_kernelPfPKfS_S_iffffi_param_8];
	ld.param.u32 	%r5, [_Z18adam_update_kernelPfPKfS_S_iffffi_param_9];
	mov.u32 	%r7, %ctaid.x;
	mov.u32 	%r8, %ntid.x;
	mov.u32 	%r9, %tid.x;
	mad.lo.s32 	%r1, %r7, %r8, %r9;
	setp.ge.s32 	%p6, %r1, %r6;
	@%p6 bra 	$L__BB0_16;
	cvta.to.global.u64 	%rd6, %rd3;
	cvta.to.global.u64 	%rd7, %rd4;
	cvta.to.global.u64 	%rd8, %rd5;
	mul.wide.s32 	%rd9, %r1, 4;
	add.s64 	%rd10, %rd6, %rd9;
	ld.global.f32 	%f8, [%rd10];
	add.s64 	%rd11, %rd7, %rd9;
	ld.global.f32 	%f9, [%rd11];
	mul.f32 	%f10, %f5, %f9;
	mov.f32 	%f11, 0f3F800000;
	sub.f32 	%f12, %f11, %f5;
	fma.rn.f32 	%f13, %f12, %f8, %f10;
	st.global.f32 	[%rd11], %f13;
	add.s64 	%rd12, %rd8, %rd9;
	ld.global.f32 	%f14, [%rd12];
	mul.f32 	%f15, %f6, %f14;
	sub.f32 	%f16, %f11, %f6;
	mul.f32 	%f17, %f16, %f8;
	fma.rn.f32 	%f1, %f8, %f17, %f15;
	st.global.f32 	[%rd12], %f1;
	ld.global.f32 	%f2, [%rd11];
	cvt.f64.f32 	%fd1, %f5;
	cvt.rn.f64.s32 	%fd2, %r5;
	{
	.reg .b32 %temp; 
	mov.b64 	{%temp, %r2}, %fd1;
	}
	{
	.reg .b32 %temp; 
	mov.b64 	{%temp, %r3}, %fd2;
	}
	shr.u32 	%r10, %r3, 20;
	and.b32  	%r11, %r10, 2047;
	add.s32 	%r12, %r11, -1012;
	mov.b64 	%rd13, %fd2;
	shl.b64 	%rd1, %rd13, %r12;
	setp.eq.s64 	%p36, %rd1, -9223372036854775808;
	abs.f64 	%fd3, %fd1;
	{ // callseq 0, 0
	.param .b64 param0;
	st.param.f64 	[param0], %fd3;
	.param .b64 param1;
	st.param.f64 	[param1], %fd2;
	.param .b64 retval0;
	call.uni (retval0), 
	__internal_accurate_pow, 
	(
	param0, 
	param1
	);
	ld.param.f64 	%fd18, [retval0];
	} // callseq 0
	setp.lt.s32 	%p8, %r2, 0;
	neg.f64 	%fd20, %fd18;
	selp.f64 	%fd21, %fd20, %fd18, %p36;
	selp.f64 	%fd43, %fd21, %fd18, %p8;
	setp.neu.f32 	%p9, %f5, 0f00000000;
	mov.pred 	%p35, %p36;
	@%p9 bra 	$L__BB0_3;
	setp.eq.s64 	%p10, %rd1, -9223372036854775808;
	abs.f64 	%fd22, %fd2;
	setp.neu.f64 	%p11, %fd22, 0d3FE0000000000000;
	and.pred  	%p35, %p11, %p10;
	selp.b32 	%r13, %r2, 0, %p35;
	setp.lt.s32 	%p12, %r3, 0;
	or.b32  	%r14, %r13, 2146435072;
	selp.b32 	%r15, %r14, %r13, %p12;
	mov.b32 	%r16, 0;
	mov.b64 	%fd43, {%r16, %r15};
$L__BB0_3:
	add.f64 	%fd23, %fd1, %fd2;
	{
	.reg .b32 %temp; 
	mov.b64 	{%temp, %r17}, %fd23;
	}
	and.b32  	%r18, %r17, 2146435072;
	setp.ne.s32 	%p13, %r18, 2146435072;
	@%p13 bra 	$L__BB0_8;
	setp.num.f32 	%p14, %f5, %f5;
	@%p14 bra 	$L__BB0_6;
	add.rn.f64 	%fd43, %fd1, %fd2;
	bra.uni 	$L__BB0_8;
$L__BB0_6:
	setp.neu.f64 	%p15, %fd3, 0d7FF0000000000000;
	@%p15 bra 	$L__BB0_8;
	setp.lt.s32 	%p16, %r2, 0;
	setp.lt.s32 	%p17, %r3, 0;
	selp.b32 	%r19, 0, 2146435072, %p17;
	and.b32  	%r20, %r3, 2147483647;
	setp.ne.s32 	%p18, %r20, 1071644672;
	or.b32  	%r21, %r19, -2147483648;
	selp.b32 	%r22, %r21, %r19, %p18;
	selp.b32 	%r23, %r22, %r19, %p35;
	selp.b32 	%r24, %r23, %r19, %p16;
	mov.b32 	%r25, 0;
	mov.b64 	%fd43, {%r25, %r24};
$L__BB0_8:
	setp.eq.s64 	%p19, %rd1, -9223372036854775808;
	setp.eq.f32 	%p20, %f5, 0f3F800000;
	setp.eq.s32 	%p21, %r5, 0;
	mov.f64 	%fd24, 0d3FF0000000000000;
	sub.f64 	%fd25, %fd24, %fd43;
	selp.f64 	%fd26, 0d0000000000000000, %fd25, %p21;
	selp.f64 	%fd27, 0d0000000000000000, %fd26, %p20;
	cvt.f64.f32 	%fd28, %f2;
	div.rn.f64 	%fd29, %fd28, %fd27;
	cvt.rn.f32.f64 	%f3, %fd29;
	cvt.f64.f32 	%fd10, %f6;
	{
	.reg .b32 %temp; 
	mov.b64 	{%temp, %r4}, %fd10;
	}
	abs.f64 	%fd11, %fd10;
	{ // callseq 1, 0
	.param .b64 param0;
	st.param.f64 	[param0], %fd11;
	.param .b64 param1;
	st.param.f64 	[param1], %fd2;
	.param .b64 retval0;
	call.uni (retval0), 
	__internal_accurate_pow, 
	(
	param0, 
	param1
	);
	ld.param.f64 	%fd30, [retval0];
	} // callseq 1
	setp.lt.s32 	%p22, %r4, 0;
	neg.f64 	%fd32, %fd30;
	selp.f64 	%fd33, %fd32, %fd30, %p19;
	selp.f64 	%fd45, %fd33, %fd30, %p22;
	setp.neu.f32 	%p23, %f6, 0f00000000;
	@%p23 bra 	$L__BB0_10;
	setp.eq.s64 	%p24, %rd1, -9223372036854775808;
	abs.f64 	%fd34, %fd2;
	setp.neu.f64 	%p25, %fd34, 0d3FE0000000000000;
	and.pred  	%p36, %p25, %p24;
	selp.b32 	%r26, %r4, 0, %p36;
	setp.lt.s32 	%p26, %r3, 0;
	or.b32  	%r27, %r26, 2146435072;
	selp.b32 	%r28, %r27, %r26, %p26;
	mov.b32 	%r29, 0;
	mov.b64 	%fd45, {%r29, %r28};
$L__BB0_10:
	add.f64 	%fd35, %fd10, %fd2;
	{
	.reg .b32 %temp; 
	mov.b64 	{%temp, %r30}, %fd35;
	}
	and.b32  	%r31, %r30, 2146435072;
	setp.ne.s32 	%p27, %r31, 2146435072;
	@%p27 bra 	$L__BB0_15;
	setp.num.f32 	%p28, %f6, %f6;
	@%p28 bra 	$L__BB0_13;
	add.rn.f64 	%fd45, %fd10, %fd2;
	bra.uni 	$L__BB0_15;
$L__BB0_13:
	setp.neu.f64 	%p29, %fd11, 0d7FF0000000000000;
	@%p29 bra 	$L__BB0_15;
	setp.lt.s32 	%p30, %r4, 0;
	setp.lt.s32 	%p31, %r3, 0;
	selp.b32 	%r32, 0, 2146435072, %p31;
	and.b32  	%r33, %r3, 2147483647;
	setp.ne.s32 	%p32, %r33, 1071644672;
	or.b32  	%r34, %r32, -2147483648;
	selp.b32 	%r35, %r34, %r32, %p32;
	selp.b32 	%r36, %r35, %r32, %p36;
	selp.b32 	%r37, %r36, %r32, %p30;
	mov.b32 	%r38, 0;
	mov.b64 	%fd45, {%r38, %r37};
$L__BB0_15:
	setp.eq.s32 	%p33, %r5, 0;
	setp.eq.f32 	%p34, %f6, 0f3F800000;
	mov.f64 	%fd36, 0d3FF0000000000000;
	sub.f64 	%fd37, %fd36, %fd45;
	selp.f64 	%fd38, 0d0000000000000000, %fd37, %p33;
	selp.f64 	%fd39, 0d0000000000000000, %fd38, %p34;
	cvt.f64.f32 	%fd40, %f1;
	div.rn.f64 	%fd41, %fd40, %fd39;
	cvt.rn.f32.f64 	%f18, %fd41;
	mul.f32 	%f19, %f4, %f3;
	sqrt.rn.f32 	%f20, %f18;
	add.f32 	%f21, %f7, %f20;
	div.rn.f32 	%f22, %f19, %f21;
	cvta.to.global.u64 	%rd14, %rd2;
	add.s64 	%rd16, %rd14, %rd9;
	ld.global.f32 	%f23, [%rd16];
	sub.f32 	%f24, %f23, %f22;
	st.global.f32 	[%rd16], %f24;
$L__BB0_16:
	ret;

}
.func  (.param .b64 func_retval0) __internal_accurate_pow(
	.param .b64 __internal_accurate_pow_param_0,
	.param .b64 __internal_accurate_pow_param_1
)
{
	.reg .pred 	%p<8>;
	.reg .b32 	%r<49>;
	.reg .b32 	%f<3>;
	.reg .b64 	%fd<109>;

	ld.param.f64 	%fd10, [__internal_accurate_pow_param_0];
	ld.param.f64 	%fd11, [__internal_accurate_pow_param_1];
	{
	.reg .b32 %temp; 
	mov.b64 	{%temp, %r46}, %fd10;
	}
	{
	.reg .b32 %temp; 
	mov.b64 	{%r45, %temp}, %fd10;
	}
	shr.u32 	%r47, %r46, 20;
	setp.gt.u32 	%p1, %r46, 1048575;
	@%p1 bra 	$L__BB1_2;
	mul.f64 	%fd12, %fd10, 0d4350000000000000;
	{
	.reg .b32 %temp; 
	mov.b64 	{%temp, %r46}, %fd12;
	}
	{
	.reg .b32 %temp; 
	mov.b64 	{%r45, %temp}, %fd12;
	}
	shr.u32 	%r16, %r46, 20;
	add.s32 	%r47, %r16, -54;
$L__BB1_2:
	add.s32 	%r48, %r47, -1023;
	and.b32  	%r17, %r46, -2146435073;
	or.b32  	%r18, %r17, 1072693248;
	mov.b64 	%fd107, {%r45, %r18};
	setp.lt.u32 	%p2, %r18, 1073127583;
	@%p2 bra 	$L__BB1_4;
	{
	.reg .b32 %temp; 
	mov.b64 	{%r19, %temp}, %fd107;
	}
	{
	.reg .b32 %temp; 
	mov.b64 	{%temp, %r20}, %fd107;
	}
	add.s32 	%r21, %r20, -1048576;
	mov.b64 	%fd107, {%r19, %r21};
	add.s32 	%r48, %r47, -1022;
$L__BB1_4:
	add.f64 	%fd13, %fd107, 0dBFF0000000000000;
	add.f64 	%fd14, %fd107, 0d3FF0000000000000;
	rcp.approx.ftz.f64 	%fd15, %fd14;
	neg.f64 	%fd16, %fd14;
	fma.rn.f64 	%fd17, %fd16, %fd15, 0d3FF0000000000000;
	fma.rn.f64 	%fd18, %fd17, %fd17, %fd17;
	fma.rn.f64 	%fd19, %fd18, %fd15, %fd15;
	mul.f64 	%fd20, %fd13, %fd19;
	fma.rn.f64 	%fd21, %fd13, %fd19, %fd20;
	mul.f64 	%fd22, %fd21, %fd21;
	fma.rn.f64 	%fd23, %fd22, 0d3EB0F5FF7D2CAFE2, 0d3ED0F5D241AD3B5A;
	fma.rn.f64 	%fd24, %fd23, %fd22, 0d3EF3B20A75488A3F;
	fma.rn.f64 	%fd25, %fd24, %fd22, 0d3F1745CDE4FAECD5;
	fma.rn.f64 	%fd26, %fd25, %fd22, 0d3F3C71C7258A578B;
	fma.rn.f64 	%fd27, %fd26, %fd22, 0d3F6249249242B910;
	fma.rn.f64 	%fd28, %fd27, %fd22, 0d3F89999999999DFB;
	sub.f64 	%fd29, %fd13, %fd21;
	add.f64 	%fd30, %fd29, %fd29;
	neg.f64 	%fd31, %fd21;
	fma.rn.f64 	%fd32, %fd31, %fd13, %fd30;
	mul.f64 	%fd33, %fd19, %fd32;
	fma.rn.f64 	%fd34, %fd22, %fd28, 0d3FB5555555555555;
	mov.f64 	%fd35, 0d3FB5555555555555;
	sub.f64 	%fd36, %fd35, %fd34;
	fma.rn.f64 	%fd37, %fd22, %fd28, %fd36;
	add.f64 	%fd38, %fd37, 0dBC46A4CB00B9E7B0;
	add.f64 	%fd39, %fd34, %fd38;
	sub.f64 	%fd40, %fd34, %fd39;
	add.f64 	%fd41, %fd38, %fd40;
	mul.rn.f64 	%fd42, %fd21, %fd21;
	neg.f64 	%fd43, %fd42;
	fma.rn.f64 	%fd44, %fd21, %fd21, %fd43;
	{
	.reg .b32 %temp; 
	mov.b64 	{%r22, %temp}, %fd33;
	}
	{
	.reg .b32 %temp; 
	mov.b64 	{%temp, %r23}, %fd33;
	}
	add.s32 	%r24, %r23, 1048576;
	mov.b64 	%fd45, {%r22, %r24};
	fma.rn.f64 	%fd46, %fd21, %fd45, %fd44;
	mul.rn.f64 	%fd47, %fd42, %fd21;
	neg.f64 	%fd48, %fd47;
	fma.rn.f64 	%fd49, %fd42, %fd21, %fd48;
	fma.rn.f64 	%fd50, %fd42, %fd33, %fd49;
	fma.rn.f64 	%fd51, %fd46, %fd21, %fd50;
	mul.rn.f64 	%fd52, %fd39, %fd47;
	neg.f64 	%fd53, %fd52;
	fma.rn.f64 	%fd54, %fd39, %fd47, %fd53;
	fma.rn.f64 	%fd55, %fd39, %fd51, %fd54;
	fma.rn.f64 	%fd56, %fd41, %fd47, %fd55;
	add.f64 	%fd57, %fd52, %fd56;
	sub.f64 	%fd58, %fd52, %fd57;
	add.f64 	%fd59, %fd56, %fd58;
	add.f64 	%fd60, %fd21, %fd57;
	sub.f64 	%fd61, %fd21, %fd60;
	add.f64 	%fd62, %fd57, %fd61;
	add.f64 	%fd63, %fd59, %fd62;
	add.f64 	%fd64, %fd33, %fd63;
	add.f64 	%fd65, %fd60, %fd64;
	sub.f64 	%fd66, %fd60, %fd65;
	add.f64 	%fd67, %fd64, %fd66;
	xor.b32  	%r25, %r48, -2147483648;
	mov.b32 	%r26, 1127219200;
	mov.b64 	%fd68, {%r25, %r26};
	mov.b32 	%r27, -2147483648;
	mov.b64 	%fd69, {%r27, %r26};
	sub.f64 	%fd70, %fd68, %fd69;
	fma.rn.f64 	%fd71, %fd70, 0d3FE62E42FEFA39EF, %fd65;
	fma.rn.f64 	%fd72, %fd70, 0dBFE62E42FEFA39EF, %fd71;
	sub.f64 	%fd73, %fd72, %fd65;
	sub.f64 	%fd74, %fd67, %fd73;
	fma.rn.f64 	%fd75, %fd70, 0d3C7ABC9E3B39803F, %fd74;
	add.f64 	%fd76, %fd71, %fd75;
	sub.f64 	%fd77, %fd71, %fd76;
	add.f64 	%fd78, %fd75, %fd77;
	{
	.reg .b32 %temp; 
	mov.b64 	{%temp, %r28}, %fd11;
	}
	{
	.reg .b32 %temp; 
	mov.b64 	{%r29, %temp}, %fd11;
	}
	shl.b32 	%r30, %r28, 1;
	setp.gt.u32 	%p3, %r30, -33554433;
	and.b32  	%r31, %r28, -15728641;
	selp.b32 	%r32, %r31, %r28, %p3;
	mov.b64 	%fd79, {%r29, %r32};
	mul.rn.f64 	%fd80, %fd76, %fd79;
	neg.f64 	%fd81, %fd80;
	fma.rn.f64 	%fd82, %fd76, %fd79, %fd81;
	fma.rn.f64 	%fd83, %fd78, %fd79, %fd82;
	add.f64 	%fd4, %fd80, %fd83;
	sub.f64 	%fd84, %fd80, %fd4;
	add.f64 	%fd5, %fd83, %fd84;
	fma.rn.f64 	%fd85, %fd4, 0d3FF71547652B82FE, 0d4338000000000000;
	{
	.reg .b32 %temp; 
	mov.b64 	{%r13, %temp}, %fd85;
	}
	mov.f64 	%fd86, 0dC338000000000000;
	add.rn.f64 	%fd87, %fd85, %fd86;
	fma.rn.f64 	%fd88, %fd87, 0dBFE62E42FEFA39EF, %fd4;
	fma.rn.f64 	%fd89, %fd87, 0dBC7ABC9E3B39803F, %fd88;
	fma.rn.f64 	%fd90, %fd89, 0d3E5ADE1569CE2BDF, 0d3E928AF3FCA213EA;
	fma.rn.f64 	%fd91, %fd90, %fd89, 0d3EC71DEE62401315;
	fma.rn.f64 	%fd92, %fd91, %fd89, 0d3EFA01997C89EB71;
	fma.rn.f64 	%fd93, %fd92, %fd89, 0d3F2A01A014761F65;
	fma.rn.f64 	%fd94, %fd93, %fd89, 0d3F56C16C1852B7AF;
	fma.rn.f64 	%fd95, %fd94, %fd89, 0d3F81111111122322;
	fma.rn.f64 	%fd96, %fd95, %fd89, 0d3FA55555555502A1;
	fma.rn.f64 	%fd97, %fd96, %fd89, 0d3FC5555555555511;
	fma.rn.f64 	%fd98, %fd97, %fd89, 0d3FE000000000000B;
	fma.rn.f64 	%fd99, %fd98, %fd89, 0d3FF0000000000000;
	fma.rn.f64 	%fd100, %fd99, %fd89, 0d3FF0000000000000;
	{
	.reg .b32 %temp; 
	mov.b64 	{%r14, %temp}, %fd100;
	}
	{
	.reg .b32 %temp; 
	mov.b64 	{%temp, %r15}, %fd100;
	}
	shl.b32 	%r33, %r13, 20;
	add.s32 	%r34, %r33, %r15;
	mov.b64 	%fd108, {%r14, %r34};
	{
	.reg .b32 %temp; 
	mov.b64 	{%temp, %r35}, %fd4;
	}
	mov.b32 	%f2, %r35;
	abs.f32 	%f1, %f2;
	setp.lt.f32 	%p4, %f1, 0f4086232B;
	@%p4 bra 	$L__BB1_7;
	setp.lt.f64 	%p5, %fd4, 0d0000000000000000;
	add.f64 	%fd101, %fd4, 0d7FF0000000000000;
	selp.f64 	%fd108, 0d0000000000000000, %fd101, %p5;
	setp.geu.f32 	%p6, %f1, 0f40874800;
	@%p6 bra 	$L__BB1_7;
	shr.u32 	%r36, %r13, 31;
	add.s32 	%r37, %r13, %r36;
	shr.s32 	%r38, %r37, 1;
	shl.b32 	%r39, %r38, 20;
	add.s32 	%r40, %r15, %r39;
	mov.b64 	%fd102, {%r14, %r40};
	sub.s32 	%r41, %r13, %r38;
	shl.b32 	%r42, %r41, 20;
	add.s32 	%r43, %r42, 1072693248;
	mov.b32 	%r44, 0;
	mov.b64 	%fd103, {%r44, %r43};
	mul.f64 	%fd108, %fd103, %fd102;
$L__BB1_7:
	abs.f64 	%fd104, %fd108;
	setp.eq.f64 	%p7, %fd104, 0d7FF0000000000000;
	fma.rn.f64 	%fd105, %fd108, %fd5, %fd108;
	selp.f64 	%fd106, %fd108, %fd105, %p7;
	st.param.f64 	[func_retval0], %fd106;
	ret;

}


// ===== COMPILED SASS (sm_100) =====

	.target	sm_100

	.elftype	@"ET_EXEC"


//--------------------- .note.nv.tkinfo           --------------------------
	.section	.note.nv.tkinfo,"",@"SHT_NOTE"
	.sectionflags	@"SHF_NOTE_NV_TKINFO"
	.tkinfo
        /*0018*/ 	.word	0x00000002
        /*0030*/ 	.string	""
        /*0030*/ 	.string	"ptxas"
        /*0030*/ 	.string	"Cuda compilation tools, release 13.0, V13.0.88"
        /*0030*/ 	.string	"Build cuda_13.0.r13.0/compiler.36424714_0"
        /*0030*/ 	.string	"-arch sm_100 -m 64 "



//--------------------- .note.nv.cuinfo           --------------------------
	.section	.note.nv.cuinfo,"",@"SHT_NOTE"
	.sectionflags	@"SHF_NOTE_NV_CUINFO"
        /*0018*/ 	.short	0x0002
        /*001a*/ 	.short	0x0064
        /*001c*/ 	.short	0x0082
	.zero		2


//--------------------- .nv.info                  --------------------------
	.section	.nv.info,"",@"SHT_CUDA_INFO"
	.align	4


	//----- nvinfo : EIATTR_REGCOUNT
	.align		4
        /*0000*/ 	.byte	0x04, 0x2f
        /*0002*/ 	.short	(.L_1 - .L_0)
	.align		4
.L_0:
        /*0004*/ 	.word	index@(_Z18adam_update_kernelPfPKfS_S_iffffi)
        /*0008*/ 	.word	0x0000001e


	//----- nvinfo : EIATTR_FRAME_SIZE
	.align		4
.L_1:
        /*000c*/ 	.byte	0x04, 0x11
        /*000e*/ 	.short	(.L_3 - .L_2)
	.align		4
.L_2:
        /*0010*/ 	.word	index@($_Z18adam_update_kernelPfPKfS_S_iffffi$__internal_accurate_pow)
        /*0014*/ 	.word	0x00000000


	//----- nvinfo : EIATTR_FRAME_SIZE
	.align		4
.L_3:
        /*0018*/ 	.byte	0x04, 0x11
        /*001a*/ 	.short	(.L_5 - .L_4)
	.align		4
.L_4:
        /*001c*/ 	.word	index@($__internal_2_$__cuda_sm3x_div_rn_noftz_f32_slowpath)
        /*0020*/ 	.word	0x00000000


	//----- nvinfo : EIATTR_FRAME_SIZE
	.align		4
.L_5:
        /*0024*/ 	.byte	0x04, 0x11
        /*0026*/ 	.short	(.L_7 - .L_6)
	.align		4
.L_6:
        /*0028*/ 	.word	index@($__internal_1_$__cuda_sm20_sqrt_rn_f32_slowpath)
        /*002c*/ 	.word	0x00000000


	//----- nvinfo : EIATTR_FRAME_SIZE
	.align		4
.L_7:
        /*0030*/ 	.byte	0x04, 0x11
        /*0032*/ 	.short	(.L_9 - .L_8)
	.align		4
.L_8:
        /*0034*/ 	.word	index@($__internal_0_$__cuda_sm20_div_rn_f64_full)
        /*0038*/ 	.word	0x00000000


	//----- nvinfo : EIATTR_FRAME_SIZE
	.align		4
.L_9:
        /*003c*/ 	.byte	0x04, 0x11
        /*003e*/ 	.short	(.L_11 - .L_10)
	.align		4
.L_10:
        /*0040*/ 	.word	index@(_Z18adam_update_kernelPfPKfS_S_iffffi)
        /*0044*/ 	.word	0x00000000


	//----- nvinfo : EIATTR_MIN_STACK_SIZE
	.align		4
.L_11:
        /*0048*/ 	.byte	0x04, 0x12
        /*004a*/ 	.short	(.L_13 - .L_12)
	.align		4
.L_12:
        /*004c*/ 	.word	index@(_Z18adam_update_kernelPfPKfS_S_iffffi)
        /*0050*/ 	.word	0x00000000
.L_13:


//--------------------- .nv.compat                --------------------------
	.section	.nv.compat,"",@"SHT_CUDA_COMPAT_INFO"
	.align	4
        /*0000*/ 	.byte	0x02, 0x09, 0x00, 0x00, 0x02, 0x02, 0x01, 0x00, 0x02, 0x05, 0x05, 0x00, 0x03, 0x07, 0x01, 0x01
        /*0010*/ 	.byte	0x02, 0x03, 0x00, 0x00, 0x02, 0x06, 0x01, 0x00, 0x04, 0x0b, 0x08, 0x00, 0x01, 0x00, 0x00, 0x00
        /*0020*/ 	.byte	0x00, 0x00, 0x00, 0x00


//--------------------- .nv.info._Z18adam_update_kernelPfPKfS_S_iffffi --------------------------
	.section	.nv.info._Z18adam_update_kernelPfPKfS_S_iffffi,"",@"SHT_CUDA_INFO"
	.sectionflags	@""
	.align	4


	//----- nvinfo : EIATTR_CUDA_API_VERSION
	.align		4
        /*0000*/ 	.byte	0x04, 0x37
        /*0002*/ 	.short	(.L_15 - .L_14)
.L_14:
        /*0004*/ 	.word	0x00000082


	//----- nvinfo : EIATTR_KPARAM_INFO
	.align		4
.L_15:
        /*0008*/ 	.byte	0x04, 0x17
        /*000a*/ 	.short	(.L_17 - .L_16)
.L_16:
        /*000c*/ 	.word	0x00000000
        /*0010*/ 	.short	0x0009
        /*0012*/ 	.short	0x0034
        /*0014*/ 	.byte	0x00, 0xf0, 0x11, 0x00


	//----- nvinfo : EIATTR_KPARAM_INFO
	.align		4
.L_17:
        /*0018*/ 	.byte	0x04, 0x17
        /*001a*/ 	.short	(.L_19 - .L_18)
.L_18:
        /*001c*/ 	.word	0x00000000
        /*0020*/ 	.short	0x0008
        /*0022*/ 	.short	0x0030
        /*0024*/ 	.byte	0x00, 0xf0, 0x11, 0x00


	//----- nvinfo : EIATTR_KPARAM_INFO
	.align		4
.L_19:
        /*0028*/ 	.byte	0x04, 0x17
        /*002a*/ 	.short	(.L_21 - .L_20)
.L_20:
        /*002c*/ 	.word	0x00000000
        /*0030*/ 	.short	0x0007
        /*0032*/ 	.short	0x002c
        /*0034*/ 	.byte	0x00, 0xf0, 0x11, 0x00


	//----- nvinfo : EIATTR_KPARAM_INFO
	.align		4
.L_21:
        /*0038*/ 	.byte	0x04, 0x17
        /*003a*/ 	.short	(.L_23 - .L_22)
.L_22:
        /*003c*/ 	.word	0x00000000
        /*0040*/ 	.short	0x0006
        /*0042*/ 	.short	0x0028
        /*0044*/ 	.byte	0x00, 0xf0, 0x11, 0x00


	//----- nvinfo : EIATTR_KPARAM_INFO
	.align		4
.L_23:
        /*0048*/ 	.byte	0x04, 0x17
        /*004a*/ 	.short	(.L_25 - .L_24)
.L_24:
        /*004c*/ 	.word	0x00000000
        /*0050*/ 	.short	0x0005
        /*0052*/ 	.short	0x0024
        /*0054*/ 	.byte	0x00, 0xf0, 0x11, 0x00


	//----- nvinfo : EIATTR_KPARAM_INFO
	.align		4
.L_25:
        /*0058*/ 	.byte	0x04, 0x17
        /*005a*/ 	.short	(.L_27 - .L_26)
.L_26:
        /*005c*/ 	.word	0x00000000
        /*0060*/ 	.short	0x0004
        /*0062*/ 	.short	0x0020
        /*0064*/ 	.byte	0x00, 0xf0, 0x11, 0x00


	//----- nvinfo : EIATTR_KPARAM_INFO
	.align		4
.L_27:
        /*0068*/ 	.byte	0x04, 0x17
        /*006a*/ 	.short	(.L_29 - .L_28)
.L_28:
        /*006c*/ 	.word	0x00000000
        /*0070*/ 	.short	0x0003
        /*0072*/ 	.short	0x0018
        /*0074*/ 	.byte	0x00, 0xf5, 0x21, 0x00


	//----- nvinfo : EIATTR_KPARAM_INFO
	.align		4
.L_29:
        /*0078*/ 	.byte	0x04, 0x17
        /*007a*/ 	.short	(.L_31 - .L_30)
.L_30:
        /*007c*/ 	.word	0x00000000
        /*0080*/ 	.short	0x0002
        /*0082*/ 	.short	0x0010
        /*0084*/ 	.byte	0x00, 0xf5, 0x21, 0x00


	//----- nvinfo : EIATTR_KPARAM_INFO
	.align		4
.L_31:
        /*0088*/ 	.byte	0x04, 0x17
        /*008a*/ 	.short	(.L_33 - .L_32)
.L_32:
        /*008c*/ 	.word	0x00000000
        /*0090*/ 	.short	0x0001
        /*0092*/ 	.short	0x0008
        /*0094*/ 	.byte	0x00, 0xf5, 0x21, 0x00


	//----- nvinfo : EIATTR_KPARAM_INFO
	.align		4
.L_33:
        /*0098*/ 	.byte	0x04, 0x17
        /*009a*/ 	.short	(.L_35 - .L_34)
.L_34:
        /*009c*/ 	.word	0x00000000
        /*00a0*/ 	.short	0x0000
        /*00a2*/ 	.short	0x0000
        /*00a4*/ 	.byte	0x00, 0xf5, 0x21, 0x00


	//----- nvinfo : EIATTR_SPARSE_MMA_MASK
	.align		4
.L_35:
        /*00a8*/ 	.byte	0x03, 0x50
        /*00aa*/ 	.short	0x0000


	//----- nvinfo : EIATTR_MAXREG_COUNT
	.align		4
        /*00ac*/ 	.byte	0x03, 0x1b
        /*00ae*/ 	.short	0x00ff


	//----- nvinfo : EIATTR_MERCURY_ISA_VERSION
	.align		4
        /*00b0*/ 	.byte	0x03, 0x5f
        /*00b2*/ 	.short	0x0101


	//----- nvinfo : EIATTR_VRC_CTA_INIT_COUNT
	.align		4
        /*00b4*/ 	.byte	0x02, 0x4a
	.zero		1
	.zero		1


	//----- nvinfo : EIATTR_EXIT_INSTR_OFFSETS
	.align		4
        /*00b8*/ 	.byte	0x04, 0x1c
        /*00ba*/ 	.short	(.L_37 - .L_36)


	//   ....[0]....
.L_36:
        /*00bc*/ 	.word	0x00000070


	//   ....[1]....
        /*00c0*/ 	.word	0x00001040


	//----- nvinfo : EIATTR_CRS_STACK_SIZE
	.align		4
.L_37:
        /*00c4*/ 	.byte	0x04, 0x1e
        /*00c6*/ 	.short	(.L_39 - .L_38)
.L_38:
        /*00c8*/ 	.word	0x00000000


	//----- nvinfo : EIATTR_CBANK_PARAM_SIZE
	.align		4
.L_39:
        /*00cc*/ 	.byte	0x03, 0x19
        /*00ce*/ 	.short	0x0038


	//----- nvinfo : EIATTR_PARAM_CBANK
	.align		4
        /*00d0*/ 	.byte	0x04, 0x0a
        /*00d2*/ 	.short	(.L_41 - .L_40)
	.align		4
.L_40:
        /*00d4*/ 	.word	index@(.nv.constant0._Z18adam_update_kernelPfPKfS_S_iffffi)
        /*00d8*/ 	.short	0x0380
        /*00da*/ 	.short	0x0038


	//----- nvinfo : EIATTR_SW_WAR
	.align		4
.L_41:
        /*00dc*/ 	.byte	0x04, 0x36
        /*00de*/ 	.short	(.L_43 - .L_42)
.L_42:
        /*00e0*/ 	.word	0x00000008
.L_43:


//--------------------- .nv.callgraph             --------------------------
	.section	.nv.callgraph,"",@"SHT_CUDA_CALLGRAPH"
	.align	4
	.sectionentsize	8
	.align		4
        /*0000*/ 	.word	0x00000000
	.align		4
        /*0004*/ 	.word	0xffffffff
	.align		4
        /*0008*/ 	.word	0x00000000
	.align		4
        /*000c*/ 	.word	0xfffffffe
	.align		4
        /*0010*/ 	.word	0x00000000
	.align		4
        /*0014*/ 	.word	0xfffffffd
	.align		4
        /*0018*/ 	.word	0x00000000
	.align		4
        /*001c*/ 	.word	0xfffffffc


//--------------------- .text._Z18adam_update_kernelPfPKfS_S_iffffi --------------------------
	.section	.text._Z18adam_update_kernelPfPKfS_S_iffffi,"ax",@progbits
	.align	128
        .global         _Z18adam_update_kernelPfPKfS_S_iffffi
        .type           _Z18adam_update_kernelPfPKfS_S_iffffi,@function
        .size           _Z18adam_update_kernelPfPKfS_S_iffffi,(.L_x_35 - _Z18adam_update_kernelPfPKfS_S_iffffi)
        .other          _Z18adam_update_kernelPfPKfS_S_iffffi,@"STO_CUDA_ENTRY STV_DEFAULT"
_Z18adam_update_kernelPfPKfS_S_iffffi:
.text._Z18adam_update_kernelPfPKfS_S_iffffi:
[----:B------:R-:W-:Y:S01]  /*0000*/  LDC R1, c[0x0][0x37c] ;  /* 0x0000df00ff017b82 */ /* 0x000fe20000000800 */
[----:B------:R-:W0:Y:S07]  /*0010*/  S2R R3, SR_TID.X ;  /* 0x0000000000037919 */ /* 0x000e2e0000002100 */
[----:B------:R-:W0:Y:S01]  /*0020*/  S2UR UR4, SR_CTAID.X ;  /* 0x00000000000479c3 */ /* 0x000e220000002500 */
[----:B------:R-:W1:Y:S07]  /*0030*/  LDCU UR5, c[0x0][0x3a0] ;  /* 0x00007400ff0577ac */ /* 0x000e6e0008000800 */
[----:B------:R-:W0:Y:S02]  /*0040*/  LDC R2, c[0x0][0x360] ;  /* 0x0000d800ff027b82 */ /* 0x000e240000000800 */
[----:B0-----:R-:W-:-:S05]  /*0050*/  IMAD R2, R2, UR4, R3 ;  /* 0x0000000402027c24 */ /* 0x001fca000f8e0203 */
[----:B-1----:R-:W-:-:S13]  /*0060*/  ISETP.GE.AND P0, PT, R2, UR5, PT ;  /* 0x0000000502007c0c */ /* 0x002fda000bf06270 */
[----:B------:R-:W-:Y:S05]  /*0070*/  @P0 EXIT ;  /* 0x000000000000094d */ /* 0x000fea0003800000 */
[----:B------:R-:W0:Y:S01]  /*0080*/  LDC.64 R6, c[0x0][0x390] ;  /* 0x0000e400ff067b82 */ /* 0x000e220000000a00 */
[----:B------:R-:W1:Y:S01]  /*0090*/  LDCU.64 UR10, c[0x0][0x358] ;  /* 0x00006b00ff0a77ac */ /* 0x000e620008000a00 */
[----:B------:R-:W2:Y:S06]  /*00a0*/  LDCU UR4, c[0x0][0x3b4] ;  /* 0x00007680ff0477ac */ /* 0x000eac0008000800 */
[----:B------:R-:W3:Y:S08]  /*00b0*/  LDC.64 R8, c[0x0][0x388] ;  /* 0x0000e200ff087b82 */ /* 0x000ef00000000a00 */
[----:B------:R-:W4:Y:S01]  /*00c0*/  LDC.64 R4, c[0x0][0x3a8] ;  /* 0x0000ea00ff047b82 */ /* 0x000f220000000a00 */
[----:B0-----:R-:W-:-:S07]  /*00d0*/  IMAD.WIDE R6, R2, 0x4, R6 ;  /* 0x0000000402067825 */ /* 0x001fce00078e0206 */
[----:B------:R-:W0:Y:S01]  /*00e0*/  LDC.64 R10, c[0x0][0x398] ;  /* 0x0000e600ff0a7b82 */ /* 0x000e220000000a00 */
[----:B-1----:R-:W2:Y:S01]  /*00f0*/  LDG.E R3, desc[UR10][R6.64] ;  /* 0x0000000a06037981 */ /* 0x002ea2000c1e1900 */
[----:B---3--:R-:W-:-:S06]  /*0100*/  IMAD.WIDE R8, R2, 0x4, R8 ;  /* 0x0000000402087825 */ /* 0x008fcc00078e0208 */
[----:B------:R-:W3:Y:S01]  /*0110*/  LDG.E R8, desc[UR10][R8.64] ;  /* 0x0000000a08087981 */ /* 0x000ee2000c1e1900 */
[----:B----4-:R-:W-:Y:S01]  /*0120*/  FADD R0, -R4, 1 ;  /* 0x3f80000004007421 */ /* 0x010fe20000000100 */
[----:B0-----:R-:W-:-:S04]  /*0130*/  IMAD.WIDE R10, R2, 0x4, R10 ;  /* 0x00000004020a7825 */ /* 0x001fc800078e020a */
[----:B--2---:R-:W-:-:S04]  /*0140*/  FMUL R3, R3, R4 ;  /* 0x0000000403037220 */ /* 0x004fc80000400000 */
[----:B---3--:R-:W-:-:S05]  /*0150*/  FFMA R3, R8, R0, R3 ;  /* 0x0000000008037223 */ /* 0x008fca0000000003 */
[----:B------:R0:W-:Y:S04]  /*0160*/  STG.E desc[UR10][R6.64], R3 ;  /* 0x0000000306007986 */ /* 0x0001e8000c10190a */
[----:B------:R-:W2:Y:S01]  /*0170*/  LDG.E R0, desc[UR10][R10.64] ;  /* 0x0000000a0a007981 */ /* 0x000ea2000c1e1900 */
[----:B------:R-:W-:-:S04]  /*0180*/  FADD R13, -R5, 1 ;  /* 0x3f800000050d7421 */ /* 0x000fc80000000100 */
[----:B------:R-:W-:Y:S01]  /*0190*/  FMUL R13, R8, R13 ;  /* 0x0000000d080d7220 */ /* 0x000fe20000400000 */
[----:B------:R-:W-:Y:S01]  /*01a0*/  MOV R26, 0x330 ;  /* 0x00000330001a7802 */ /* 0x000fe20000000f00 */
[----:B--2---:R-:W-:-:S04]  /*01b0*/  FMUL R5, R0, R5 ;  /* 0x0000000500057220 */ /* 0x004fc80000400000 */
[----:B------:R-:W-:Y:S02]  /*01c0*/  FFMA R0, R8, R13, R5 ;  /* 0x0000000d08007223 */ /* 0x000fe40000000005 */
[----:B------:R-:W1:Y:S08]  /*01d0*/  I2F.F64 R8, UR4 ;  /* 0x0000000400087d12 */ /* 0x000e700008201c00 */
[----:B------:R-:W2:Y:S01]  /*01e0*/  F2F.F64.F32 R4, R4 ;  /* 0x0000000400047310 */ /* 0x000ea20000201800 */
[----:B-1----:R-:W-:-:S02]  /*01f0*/  R2UR UR5, R9 ;  /* 0x00000000090572ca */ /* 0x002fc400000e0000 */
[----:B------:R-:W-:Y:S02]  /*0200*/  R2UR UR4, R8 ;  /* 0x00000000080472ca */ /* 0x000fe400000e0000 */
[----:B--2---:R-:W-:Y:S02]  /*0210*/  R2UR UR12, R4 ;  /* 0x00000000040c72ca */ /* 0x004fe400000e0000 */
[----:B------:R-:W-:-:S07]  /*0220*/  R2UR UR13, R5 ;  /* 0x00000000050d72ca */ /* 0x000fce00000e0000 */
[----:B------:R-:W-:-:S04]  /*0230*/  USHF.R.U32.HI UR6, URZ, 0x14, UR5 ;  /* 0x00000014ff067899 */ /* 0x000fc80008011605 */
[----:B------:R-:W-:Y:S01]  /*0240*/  ULOP3.LUT UR6, UR6, 0x7ff, URZ, 0xc0, !UPT ;  /* 0x000007ff06067892 */ /* 0x000fe2000f8ec0ff */
[----:B------:R1:W-:Y:S03]  /*0250*/  STG.E desc[UR10][R10.64], R0 ;  /* 0x000000000a007986 */ /* 0x0003e6000c10190a */
[----:B------:R-:W-:Y:S01]  /*0260*/  UIADD3 UR6, UPT, UPT, UR6, -0x3f4, URZ ;  /* 0xfffffc0c06067890 */ /* 0x000fe2000fffe0ff */
[----:B------:R0:W5:Y:S03]  /*0270*/  LDG.E R27, desc[UR10][R6.64] ;  /* 0x0000000a061b7981 */ /* 0x000166000c1e1900 */
[----:B------:R-:W-:Y:S02]  /*0280*/  USHF.L.U32 UR15, UR4, UR6, URZ ;  /* 0x00000006040f7299 */ /* 0x000fe400080006ff */
[----:B------:R-:W-:Y:S01]  /*0290*/  USHF.L.U64.HI UR9, UR4, UR6, UR5 ;  /* 0x0000000604097299 */ /* 0x000fe20008010205 */
[----:B0-----:R-:W-:Y:S01]  /*02a0*/  DADD R6, -RZ, |UR12| ;  /* 0x4000000cff067e29 */ /* 0x001fe20008000100 */
[----:B------:R-:W-:-:S04]  /*02b0*/  UISETP.NE.U32.AND UP0, UPT, UR15, URZ, UPT ;  /* 0x000000ff0f00728c */ /* 0x000fc8000bf05070 */
[----:B------:R-:W-:Y:S01]  /*02c0*/  UISETP.NE.AND.EX UP0, UPT, UR9, -0x80000000, UPT, UP0 ;  /* 0x800000000900788c */ /* 0x000fe2000bf05300 */
[----:B------:R-:W-:-:S04]  /*02d0*/  UMOV UR6, UR4 ;  /* 0x0000000400067c82 */ /* 0x000fc80008000000 */
[----:B------:R-:W-:Y:S02]  /*02e0*/  IMAD.MOV.U32 R22, RZ, RZ, R6 ;  /* 0x000000ffff167224 */ /* 0x000fe400078e0006 */
[----:B------:R-:W-:Y:S01]  /*02f0*/  IMAD.MOV.U32 R3, RZ, RZ, R7 ;  /* 0x000000ffff037224 */ /* 0x000fe200078e0007 */
[----:B------:R-:W-:Y:S01]  /*0300*/  UPLOP3.LUT UP0, UPT, UPT, UPT, UP0, 0x40, 0x4 ;  /* 0x000000000004789c */ /* 0x000fe20003f0e800 */
[----:B-1----:R-:W-:-:S10]  /*0310*/  UMOV UR7, UR5 ;  /* 0x0000000500077c82 */ /* 0x002fd40008000000 */
[----:B-----5:R-:W-:Y:S05]  /*0320*/  CALL.REL.NOINC `($_Z18adam_update_kernelPfPKfS_S_iffffi$__internal_accurate_pow) ;  /* 0x0000001800b47944 */ /* 0x020fea0003c00000 */
[----:B------:R-:W0:Y:S01]  /*0330*/  LDC R10, c[0x0][0x3a8] ;  /* 0x0000ea00ff0a7b82 */ /* 0x000e220000000800 */
[----:B------:R-:W-:Y:S01]  /*0340*/  IMAD.MOV.U32 R5, RZ, RZ, R3 ;  /* 0x000000ffff057224 */ /* 0x000fe200078e0003 */
[----:B------:R-:W-:Y:S01]  /*0350*/  PLOP3.LUT P0, PT, PT, PT, UP0, 0x80, 0x8 ;  /* 0x000000000008781c */ /* 0x000fe20003f0f008 */
[----:B------:R-:W-:Y:S01]  /*0360*/  IMAD.U32 R6, RZ, RZ, UR12 ;  /* 0x0000000cff067e24 */ /* 0x000fe2000f8e00ff */
[----:B------:R-:W-:Y:S02]  /*0370*/  UISETP.GE.AND UP2, UPT, UR13, URZ, UPT ;  /* 0x000000ff0d00728c */ /* 0x000fe4000bf46270 */
[----:B------:R-:W-:Y:S01]  /*0380*/  IMAD.U32 R7, RZ, RZ, UR13 ;  /* 0x0000000dff077e24 */ /* 0x000fe2000f8e00ff */
[----:B------:R-:W-:Y:S01]  /*0390*/  UPLOP3.LUT UP1, UPT, UPT, UPT, UP0, 0x80, 0x8 ;  /* 0x000000000008789c */ /* 0x000fe20003f2f000 */
[----:B------:R-:W-:Y:S02]  /*03a0*/  DADD R8, -RZ, -R4 ;  /* 0x00000000ff087229 */ /* 0x000fe40000000904 */
[----:B------:R-:W-:-:S02]  /*03b0*/  PLOP3.LUT P2, PT, PT, PT, UP2, 0x80, 0x8 ;  /* 0x000000000008781c */ /* 0x000fc40003f4f028 */
[----:B------:R-:W-:-:S06]  /*03c0*/  DADD R6, R6, UR4 ;  /* 0x0000000406067e29 */ /* 0x000fcc0008000000 */
[-C--:B------:R-:W-:Y:S02]  /*03d0*/  FSEL R5, R8, R4.reuse, P0 ;  /* 0x0000000408057208 */ /* 0x080fe40000000000 */
[----:B------:R-:W-:Y:S02]  /*03e0*/  FSEL R8, R9, R3, P0 ;  /* 0x0000000309087208 */ /* 0x000fe40000000000 */
[----:B------:R-:W-:Y:S02]  /*03f0*/  LOP3.LUT R6, R7, 0x7ff00000, RZ, 0xc0, !PT ;  /* 0x7ff0000007067812 */ /* 0x000fe400078ec0ff */
[----:B------:R-:W-:Y:S02]  /*0400*/  FSEL R4, R5, R4, !P2 ;  /* 0x0000000405047208 */ /* 0x000fe40005000000 */
[----:B0-----:R-:W-:Y:S02]  /*0410*/  FSETP.NEU.AND P0, PT, R10, RZ, PT ;  /* 0x000000ff0a00720b */ /* 0x001fe40003f0d000 */
[----:B------:R-:W-:-:S02]  /*0420*/  ISETP.NE.AND P1, PT, R6, 0x7ff00000, PT ;  /* 0x7ff000000600780c */ /* 0x000fc40003f25270 */
[----:B------:R-:W-:-:S09]  /*0430*/  FSEL R5, R8, R3, !P2 ;  /* 0x0000000308057208 */ /* 0x000fd20005000000 */
[----:B------:R-:W-:Y:S05]  /*0440*/  @P0 BRA `(.L_x_0) ;  /* 0x0000000000300947 */ /* 0x000fea0003800000 */
[----:B------:R-:W-:Y:S01]  /*0450*/  UISETP.NE.U32.AND UP1, UPT, UR15, URZ, UPT ;  /* 0x000000ff0f00728c */ /* 0x000fe2000bf25070 */
[----:B------:R-:W-:Y:S01]  /*0460*/  IMAD.U32 R4, RZ, RZ, UR4 ;  /* 0x00000004ff047e24 */ /* 0x000fe2000f8e00ff */
[----:B------:R-:W-:Y:S02]  /*0470*/  UISETP.GE.AND UP3, UPT, UR5, URZ, UPT ;  /* 0x000000ff0500728c */ /* 0x000fe4000bf66270 */
[----:B------:R-:W-:Y:S01]  /*0480*/  IMAD.U32 R5, RZ, RZ, UR5 ;  /* 0x00000005ff057e24 */ /* 0x000fe2000f8e00ff */
[----:B------:R-:W-:-:S06]  /*0490*/  UISETP.NE.AND.EX UP1, UPT, UR9, -0x80000000, UPT, UP1 ;  /* 0x800000000900788c */ /* 0x000fcc000bf25310 */
[----:B------:R-:W-:-:S13]  /*04a0*/  PLOP3.LUT P0, PT, PT, PT, UP1, 0x80, 0x8 ;  /* 0x000000000008781c */ /* 0x000fda0003f0f018 */
[----:B------:R-:W-:Y:S01]  /*04b0*/  DSETP.NEU.AND P0, PT, |R4|, 0.5, !P0 ;  /* 0x3fe000000400742a */ /* 0x000fe2000470d200 */
[----:B------:R-:W-:-:S13]  /*04c0*/  IMAD.MOV.U32 R4, RZ, RZ, RZ ;  /* 0x000000ffff047224 */ /* 0x000fda00078e00ff */
[----:B------:R-:W-:Y:S01]  /*04d0*/  VOTEU.ANY UP1, P0 ;  /* 0x0000000000ff7886 */ /* 0x000fe20000020100 */
[----:B------:R-:W-:-:S04]  /*04e0*/  USEL UR6, UR13, URZ, UP1 ;  /* 0x000000ff0d067287 */ /* 0x000fc80008800000 */
[----:B------:R-:W-:-:S06]  /*04f0*/  @!UP3 ULOP3.LUT UR6, UR6, 0x7ff00000, URZ, 0xfc, !UPT ;  /* 0x7ff000000606b892 */ /* 0x000fcc000f8efcff */
[----:B------:R-:W-:-:S07]  /*0500*/  IMAD.U32 R5, RZ, RZ, UR6 ;  /* 0x00000006ff057e24 */ /* 0x000fce000f8e00ff */
.L_x_0:
[----:B------:R-:W-:Y:S05]  /*0510*/  @P1 BRA `(.L_x_1) ;  /* 0x0000000000481947 */ /* 0x000fea0003800000 */
[----:B------:R-:W-:Y:S01]  /*0520*/  FSETP.NAN.AND P0, PT, R10, R10, PT ;  /* 0x0000000a0a00720b */ /* 0x000fe20003f08000 */
[----:B------:R-:W-:Y:S02]  /*0530*/  IMAD.U32 R6, RZ, RZ, UR12 ;  /* 0x0000000cff067e24 */ /* 0x000fe4000f8e00ff */
[----:B------:R-:W-:-:S10]  /*0540*/  IMAD.U32 R7, RZ, RZ, UR13 ;  /* 0x0000000dff077e24 */ /* 0x000fd4000f8e00ff */
[----:B------:R-:W-:Y:S01]  /*0550*/  @P0 DADD R4, R6, UR4 ;  /* 0x0000000406040e29 */ /* 0x000fe20008000000 */
[----:B------:R-:W-:Y:S10]  /*0560*/  @P0 BRA `(.L_x_1) ;  /* 0x0000000000340947 */ /* 0x000ff40003800000 */
[----:B------:R-:W-:Y:S02]  /*0570*/  IMAD.U32 R6, RZ, RZ, UR12 ;  /* 0x0000000cff067e24 */ /* 0x000fe4000f8e00ff */
[----:B------:R-:W-:-:S06]  /*0580*/  IMAD.U32 R7, RZ, RZ, UR13 ;  /* 0x0000000dff077e24 */ /* 0x000fcc000f8e00ff */
[----:B------:R-:W-:-:S14]  /*0590*/  DSETP.NEU.AND P0, PT, |R6|, +INF , PT ;  /* 0x7ff000000600742a */ /* 0x000fdc0003f0d200 */
[----:B------:R-:W-:Y:S05]  /*05a0*/  @P0 BRA `(.L_x_1) ;  /* 0x0000000000240947 */ /* 0x000fea0003800000 */
[----:B------:R-:W-:Y:S01]  /*05b0*/  UISETP.GE.AND UP3, UPT, UR5, URZ, UPT ;  /* 0x000000ff0500728c */ /* 0x000fe2000bf66270 */
[----:B------:R-:W-:Y:S01]  /*05c0*/  IMAD.MOV.U32 R4, RZ, RZ, RZ ;  /* 0x000000ffff047224 */ /* 0x000fe200078e00ff */
[----:B------:R-:W-:Y:S02]  /*05d0*/  ULOP3.LUT UR6, UR5, 0x7fffffff, URZ, 0xc0, !UPT ;  /* 0x7fffffff05067892 */ /* 0x000fe4000f8ec0ff */
[----:B------:R-:W-:Y:S02]  /*05e0*/  USEL UR7, URZ, 0x7ff00000, !UP3 ;  /* 0x7ff00000ff077887 */ /* 0x000fe4000d800000 */
[----:B------:R-:W-:Y:S02]  /*05f0*/  UISETP.NE.AND UP3, UPT, UR6, 0x3fe00000, UPT ;  /* 0x3fe000000600788c */ /* 0x000fe4000bf65270 */
[----:B------:R-:W-:-:S04]  /*0600*/  UIADD3 UR6, UPT, UPT, UR7, -0x80000000, URZ ;  /* 0x8000000007067890 */ /* 0x000fc8000fffe0ff */
[----:B------:R-:W-:-:S04]  /*0610*/  USEL UR6, UR6, UR7, UP3 ;  /* 0x0000000706067287 */ /* 0x000fc80009800000 */
[----:B------:R-:W-:-:S06]  /*0620*/  @!UP2 USEL UR7, UR6, UR7, UP1 ;  /* 0x000000070607a287 */ /* 0x000fcc0008800000 */
[----:B------:R-:W-:-:S07]  /*0630*/  IMAD.U32 R5, RZ, RZ, UR7 ;  /* 0x00000007ff057e24 */ /* 0x000fce000f8e00ff */
.L_x_1:
[----:B------:R-:W0:Y:S01]  /*0640*/  LDCU UR6, c[0x0][0x3b4] ;  /* 0x00007680ff0677ac */ /* 0x000e220008000800 */
[----:B------:R-:W-:Y:S01]  /*0650*/  DADD R4, -R4, 1 ;  /* 0x3ff0000004047429 */ /* 0x000fe20000000100 */
[----:B------:R-:W-:Y:S01]  /*0660*/  FSETP.NEU.AND P0, PT, R10, 1, PT ;  /* 0x3f8000000a00780b */ /* 0x000fe20003f0d000 */
[----:B------:R-:W-:Y:S01]  /*0670*/  BSSY.RECONVERGENT B0, `(.L_x_2) ;  /* 0x000001d000007945 */ /* 0x000fe20003800200 */
[----:B------:R-:W-:-:S04]  /*0680*/  UISETP.NE.U32.AND UP1, UPT, UR15, URZ, UPT ;  /* 0x000000ff0f00728c */ /* 0x000fc8000bf25070 */
[----:B------:R-:W-:Y:S01]  /*0690*/  UISETP.NE.AND.EX UP1, UPT, UR9, -0x80000000, UPT, UP1 ;  /* 0x800000000900788c */ /* 0x000fe2000bf25310 */
[----:B0-----:R-:W-:-:S04]  /*06a0*/  ISETP.NE.AND P1, PT, RZ, UR6, PT ;  /* 0x00000006ff007c0c */ /* 0x001fc8000bf25270 */
[----:B------:R-:W-:Y:S02]  /*06b0*/  FSEL R6, R5, RZ, P1 ;  /* 0x000000ff05067208 */ /* 0x000fe40000800000 */
[----:B------:R-:W-:Y:S02]  /*06c0*/  FSEL R4, R4, RZ, P1 ;  /* 0x000000ff04047208 */ /* 0x000fe40000800000 */
[----:B------:R-:W-:Y:S02]  /*06d0*/  FSEL R7, R6, RZ, P0 ;  /* 0x000000ff06077208 */ /* 0x000fe40000000000 */
[----:B------:R-:W-:Y:S01]  /*06e0*/  FSEL R6, R4, RZ, P0 ;  /* 0x000000ff04067208 */ /* 0x000fe20000000000 */
[----:B------:R-:W-:Y:S01]  /*06f0*/  IMAD.MOV.U32 R4, RZ, RZ, 0x1 ;  /* 0x00000001ff047424 */ /* 0x000fe200078e00ff */
[----:B------:R-:W0:Y:S05]  /*0700*/  MUFU.RCP64H R5, R7 ;  /* 0x0000000700057308 */ /* 0x000e2a0000001800 */
[----:B0-----:R-:W-:-:S08]  /*0710*/  DFMA R8, -R6, R4, 1 ;  /* 0x3ff000000608742b */ /* 0x001fd00000000104 */
[----:B------:R-:W-:-:S08]  /*0720*/  DFMA R8, R8, R8, R8 ;  /* 0x000000080808722b */ /* 0x000fd00000000008 */
[----:B------:R-:W-:Y:S02]  /*0730*/  DFMA R4, R4, R8, R4 ;  /* 0x000000080404722b */ /* 0x000fe40000000004 */
[----:B------:R-:W0:Y:S06]  /*0740*/  F2F.F64.F32 R8, R27 ;  /* 0x0000001b00087310 */ /* 0x000e2c0000201800 */
[----:B------:R-:W-:-:S08]  /*0750*/  DFMA R10, -R6, R4, 1 ;  /* 0x3ff00000060a742b */ /* 0x000fd00000000104 */
[----:B------:R-:W-:Y:S01]  /*0760*/  DFMA R4, R4, R10, R4 ;  /* 0x0000000a0404722b */ /* 0x000fe20000000004 */
[----:B0-----:R-:W-:-:S07]  /*0770*/  FSETP.GEU.AND P1, PT, |R9|, 6.5827683646048100446e-37, PT ;  /* 0x036000000900780b */ /* 0x001fce0003f2e200 */
[----:B------:R-:W-:-:S08]  /*0780*/  DMUL R10, R8, R4 ;  /* 0x00000004080a7228 */ /* 0x000fd00000000000 */
[----:B------:R-:W-:-:S08]  /*0790*/  DFMA R12, -R6, R10, R8 ;  /* 0x0000000a060c722b */ /* 0x000fd00000000108 */
[----:B------:R-:W-:-:S10]  /*07a0*/  DFMA R4, R4, R12, R10 ;  /* 0x0000000c0404722b */ /* 0x000fd4000000000a */
[----:B------:R-:W-:-:S05]  /*07b0*/  FFMA R3, RZ, R7, R5 ;  /* 0x00000007ff037223 */ /* 0x000fca0000000005 */
[----:B------:R-:W-:-:S13]  /*07c0*/  FSETP.GT.AND P0, PT, |R3|, 1.469367938527859385e-39, PT ;  /* 0x001000000300780b */ /* 0x000fda0003f04200 */
[----:B------:R-:W-:Y:S05]  /*07d0*/  @P0 BRA P1, `(.L_x_3) ;  /* 0x0000000000180947 */ /* 0x000fea0000800000 */
[----:B------:R-:W-:Y:S01]  /*07e0*/  IMAD.MOV.U32 R10, RZ, RZ, R8 ;  /* 0x000000ffff0a7224 */ /* 0x000fe200078e0008 */
[----:B------:R-:W-:Y:S01]  /*07f0*/  MOV R12, 0x840 ;  /* 0x00000840000c7802 */ /* 0x000fe20000000f00 */
[----:B------:R-:W-:Y:S02]  /*0800*/  IMAD.MOV.U32 R11, RZ, RZ, R9 ;  /* 0x000000ffff0b7224 */ /* 0x000fe400078e0009 */
[----:B------:R-:W-:Y:S02]  /*0810*/  IMAD.MOV.U32 R8, RZ, RZ, R6 ;  /* 0x000000ffff087224 */ /* 0x000fe400078e0006 */
[----:B------:R-:W-:-:S07]  /*0820*/  IMAD.MOV.U32 R9, RZ, RZ, R7 ;  /* 0x000000ffff097224 */ /* 0x000fce00078e0007 */
[----:B------:R-:W-:Y:S05]  /*0830*/  CALL.REL.NOINC `($__internal_0_$__cuda_sm20_div_rn_f64_full) ;  /* 0x0000000800047944 */ /* 0x000fea0003c00000 */
.L_x_3:
[----:B------:R-:W-:Y:S05]  /*0840*/  BSYNC.RECONVERGENT B0 ;  /* 0x0000000000007941 */ /* 0x000fea0003800200 */
.L_x_2:
[----:B------:R-:W0:Y:S01]  /*0850*/  LDCU UR6, c[0x0][0x3ac] ;  /* 0x00007580ff0677ac */ /* 0x000e220008000800 */
[----:B------:R-:W-:Y:S01]  /*0860*/  F2F.F32.F64 R27, R4 ;  /* 0x00000004001b7310 */ /* 0x000fe20000301000 */
[----:B------:R-:W-:Y:S01]  /*0870*/  MOV R26, 0x910 ;  /* 0x00000910001a7802 */ /* 0x000fe20000000f00 */
[----:B------:R-:W-:-:S06]  /*0880*/  UMOV UR7, UR5 ;  /* 0x0000000500077c82 */ /* 0x000fcc0008000000 */
[----:B0-----:R-:W0:Y:S01]  /*0890*/  F2F.F64.F32 R6, UR6 ;  /* 0x0000000600067d10 */ /* 0x001e220008201800 */
[----:B------:R-:W-:Y:S01]  /*08a0*/  UMOV UR6, UR4 ;  /* 0x0000000400067c82 */ /* 0x000fe20008000000 */
[----:B0-----:R-:W-:Y:S02]  /*08b0*/  R2UR UR12, R6 ;  /* 0x00000000060c72ca */ /* 0x001fe400000e0000 */
[----:B------:R-:W-:-:S13]  /*08c0*/  R2UR UR13, R7 ;  /* 0x00000000070d72ca */ /* 0x000fda00000e0000 */
[----:B------:R-:W-:-:S10]  /*08d0*/  DADD R6, -RZ, |UR12| ;  /* 0x4000000cff067e29 */ /* 0x000fd40008000100 */
[----:B------:R-:W-:Y:S02]  /*08e0*/  IMAD.MOV.U32 R22, RZ, RZ, R6 ;  /* 0x000000ffff167224 */ /* 0x000fe400078e0006 */
[----:B------:R-:W-:-:S07]  /*08f0*/  IMAD.MOV.U32 R3, RZ, RZ, R7 ;  /* 0x000000ffff037224 */ /* 0x000fce00078e0007 */
[----:B------:R-:W-:Y:S05]  /*0900*/  CALL.REL.NOINC `($_Z18adam_update_kernelPfPKfS_S_iffffi$__internal_accurate_pow) ;  /* 0x00000014003c7944 */ /* 0x000fea0003c00000 */
[----:B------:R-:W0:Y:S01]  /*0910*/  LDC R10, c[0x0][0x3ac] ;  /* 0x0000eb00ff0a7b82 */ /* 0x000e220000000800 */
[----:B------:R-:W-:Y:S01]  /*0920*/  IMAD.MOV.U32 R5, RZ, RZ, R3 ;  /* 0x000000ffff057224 */ /* 0x000fe200078e0003 */
[----:B------:R-:W-:Y:S01]  /*0930*/  PLOP3.LUT P0, PT, PT, PT, UP1, 0x80, 0x8 ;  /* 0x000000000008781c */ /* 0x000fe20003f0f018 */
[----:B------:R-:W-:Y:S01]  /*0940*/  IMAD.U32 R6, RZ, RZ, UR4 ;  /* 0x00000004ff067e24 */ /* 0x000fe2000f8e00ff */
[----:B------:R-:W-:Y:S01]  /*0950*/  UISETP.GE.AND UP2, UPT, UR13, URZ, UPT ;  /* 0x000000ff0d00728c */ /* 0x000fe2000bf46270 */
[----:B------:R-:W-:Y:S02]  /*0960*/  IMAD.U32 R7, RZ, RZ, UR5 ;  /* 0x00000005ff077e24 */ /* 0x000fe4000f8e00ff */
[----:B------:R-:W-:-:S03]  /*0970*/  DADD R8, -RZ, -R4 ;  /* 0x00000000ff087229 */ /* 0x000fc60000000904 */
[----:B------:R-:W-:Y:S01]  /*0980*/  PLOP3.LUT P2, PT, PT, PT, UP2, 0x80, 0x8 ;  /* 0x000000000008781c */ /* 0x000fe20003f4f028 */
[----:B------:R-:W-:-:S06]  /*0990*/  DADD R6, R6, UR12 ;  /* 0x0000000c06067e29 */ /* 0x000fcc0008000000 */
[-C--:B------:R-:W-:Y:S02]  /*09a0*/  FSEL R5, R8, R4.reuse, !P0 ;  /* 0x0000000408057208 */ /* 0x080fe40004000000 */
[----:B------:R-:W-:Y:S02]  /*09b0*/  FSEL R8, R9, R3, !P0 ;  /* 0x0000000309087208 */ /* 0x000fe40004000000 */
        /* <DEDUP_REMOVED lines=18> */
.L_x_4:
[----:B------:R-:W-:Y:S05]  /*0ae0*/  @P1 BRA `(.L_x_5) ;  /* 0x0000000000481947 */ /* 0x000fea0003800000 */
[----:B------:R-:W-:Y:S01]  /*0af0*/  FSETP.NAN.AND P0, PT, R10, R10, PT ;  /* 0x0000000a0a00720b */ /* 0x000fe20003f08000 */
[----:B------:R-:W-:Y:S01]  /*0b00*/  IMAD.U32 R7, RZ, RZ, UR5 ;  /* 0x00000005ff077e24 */ /* 0x000fe2000f8e00ff */
[----:B------:R-:W-:-:S11]  /*0b10*/  MOV R6, UR4 ;  /* 0x0000000400067c02 */ /* 0x000fd60008000f00 */
        /* <DEDUP_REMOVED lines=15> */
.L_x_5:
[----:B------:R-:W0:Y:S01]  /*0c10*/  LDCU UR4, c[0x0][0x3b4] ;  /* 0x00007680ff0477ac */ /* 0x000e220008000800 */
[----:B------:R-:W-:Y:S01]  /*0c20*/  DADD R4, -R4, 1 ;  /* 0x3ff0000004047429 */ /* 0x000fe20000000100 */
[----:B------:R-:W-:Y:S01]  /*0c30*/  FSETP.NEU.AND P0, PT, R10, 1, PT ;  /* 0x3f8000000a00780b */ /* 0x000fe20003f0d000 */
[----:B------:R-:W-:Y:S01]  /*0c40*/  BSSY.RECONVERGENT B0, `(.L_x_6) ;  /* 0x000001b000007945 */ /* 0x000fe20003800200 */
[----:B0-----:R-:W-:-:S07]  /*0c50*/  ISETP.NE.AND P1, PT, RZ, UR4, PT ;  /* 0x00000004ff007c0c */ /* 0x001fce000bf25270 */
        /* <DEDUP_REMOVED lines=25> */
.L_x_7:
[----:B------:R-:W-:Y:S05]  /*0df0*/  BSYNC.RECONVERGENT B0 ;  /* 0x0000000000007941 */ /* 0x000fea0003800200 */
.L_x_6:
[----:B------:R-:W0:Y:S01]  /*0e00*/  F2F.F32.F64 R3, R4 ;  /* 0x0000000400037310 */ /* 0x000e220000301000 */
[----:B------:R-:W1:Y:S01]  /*0e10*/  LDCU UR4, c[0x0][0x3a4] ;  /* 0x00007480ff0477ac */ /* 0x000e620008000800 */
[----:B------:R-:W-:Y:S01]  /*0e20*/  BSSY.RECONVERGENT B0, `(.L_x_8) ;  /* 0x000000e000007945 */ /* 0x000fe20003800200 */
[----:B0-----:R-:W-:-:S05]  /*0e30*/  VIADD R0, R3, 0xf3000000 ;  /* 0xf300000003007836 */ /* 0x001fca0000000000 */
[----:B------:R0:W2:Y:S01]  /*0e40*/  MUFU.RSQ R6, R3 ;  /* 0x0000000300067308 */ /* 0x0000a20000001400 */
[----:B-1----:R-:W-:Y:S01]  /*0e50*/  FMUL R27, R27, UR4 ;  /* 0x000000041b1b7c20 */ /* 0x002fe20008400000 */
[----:B------:R-:W-:-:S13]  /*0e60*/  ISETP.GT.U32.AND P0, PT, R0, 0x727fffff, PT ;  /* 0x727fffff0000780c */ /* 0x000fda0003f04070 */
[----:B0-----:R-:W-:Y:S05]  /*0e70*/  @!P0 BRA `(.L_x_9) ;  /* 0x0000000000108947 */ /* 0x001fea0003800000 */
[----:B------:R-:W-:-:S07]  /*0e80*/  MOV R8, 0xea0 ;  /* 0x00000ea000087802 */ /* 0x000fce0000000f00 */
[----:B--2---:R-:W-:Y:S05]  /*0e90*/  CALL.REL.NOINC `($__internal_1_$__cuda_sm20_sqrt_rn_f32_slowpath) ;  /* 0x0000000400e07944 */ /* 0x004fea0003c00000 */
[----:B------:R-:W-:Y:S01]  /*0ea0*/  IMAD.MOV.U32 R0, RZ, RZ, R3 ;  /* 0x000000ffff007224 */ /* 0x000fe200078e0003 */
[----:B------:R-:W-:Y:S06]  /*0eb0*/  BRA `(.L_x_10) ;  /* 0x0000000000107947 */ /* 0x000fec0003800000 */
.L_x_9:
[----:B--2---:R-:W-:Y:S01]  /*0ec0*/  FMUL.FTZ R0, R3, R6 ;  /* 0x0000000603007220 */ /* 0x004fe20000410000 */
[----:B------:R-:W-:-:S03]  /*0ed0*/  FMUL.FTZ R4, R6, 0.5 ;  /* 0x3f00000006047820 */ /* 0x000fc60000410000 */
[----:B------:R-:W-:-:S04]  /*0ee0*/  FFMA R3, -R0, R0, R3 ;  /* 0x0000000000037223 */ /* 0x000fc80000000103 */
[----:B------:R-:W-:-:S07]  /*0ef0*/  FFMA R0, R3, R4, R0 ;  /* 0x0000000403007223 */ /* 0x000fce0000000000 */
.L_x_10:
[----:B------:R-:W-:Y:S05]  /*0f00*/  BSYNC.RECONVERGENT B0 ;  /* 0x0000000000007941 */ /* 0x000fea0003800200 */
.L_x_8:
[----:B------:R-:W0:Y:S01]  /*0f10*/  LDCU UR4, c[0x0][0x3b0] ;  /* 0x00007600ff0477ac */ /* 0x000e220008000800 */
[----:B------:R-:W-:Y:S01]  /*0f20*/  BSSY.RECONVERGENT B0, `(.L_x_11) ;  /* 0x000000c000007945 */ /* 0x000fe20003800200 */
[----:B0-----:R-:W-:-:S04]  /*0f30*/  FADD R6, R0, UR4 ;  /* 0x0000000400067e21 */ /* 0x001fc80008000000 */
[----:B------:R-:W0:Y:S08]  /*0f40*/  MUFU.RCP R0, R6 ;  /* 0x0000000600007308 */ /* 0x000e300000001000 */
[----:B------:R-:W1:Y:S01]  /*0f50*/  FCHK P0, R27, R6 ;  /* 0x000000061b007302 */ /* 0x000e620000000000 */
[----:B0-----:R-:W-:-:S04]  /*0f60*/  FFMA R3, -R6, R0, 1 ;  /* 0x3f80000006037423 */ /* 0x001fc80000000100 */
[----:B------:R-:W-:-:S04]  /*0f70*/  FFMA R0, R0, R3, R0 ;  /* 0x0000000300007223 */ /* 0x000fc80000000000 */
[----:B------:R-:W-:-:S04]  /*0f80*/  FFMA R3, R27, R0, RZ ;  /* 0x000000001b037223 */ /* 0x000fc800000000ff */
[----:B------:R-:W-:-:S04]  /*0f90*/  FFMA R4, -R6, R3, R27 ;  /* 0x0000000306047223 */ /* 0x000fc8000000011b */
[----:B------:R-:W-:Y:S01]  /*0fa0*/  FFMA R0, R0, R4, R3 ;  /* 0x0000000400007223 */ /* 0x000fe20000000003 */
[----:B-1----:R-:W-:Y:S06]  /*0fb0*/  @!P0 BRA `(.L_x_12) ;  /* 0x0000000000088947 */ /* 0x002fec0003800000 */
[----:B------:R-:W-:-:S07]  /*0fc0*/  MOV R4, 0xfe0 ;  /* 0x00000fe000047802 */ /* 0x000fce0000000f00 */
[----:B------:R-:W-:Y:S05]  /*0fd0*/  CALL.REL.NOINC `($__internal_2_$__cuda_sm3x_div_rn_noftz_f32_slowpath) ;  /* 0x0000000400e87944 */ /* 0x000fea0003c00000 */
.L_x_12:
[----:B------:R-:W-:Y:S05]  /*0fe0*/  BSYNC.RECONVERGENT B0 ;  /* 0x0000000000007941 */ /* 0x000fea0003800200 */
.L_x_11:
[----:B------:R-:W0:Y:S02]  /*0ff0*/  LDC.64 R4, c[0x0][0x380] ;  /* 0x0000e000ff047b82 */ /* 0x000e240000000a00 */
[----:B0-----:R-:W-:-:S05]  /*1000*/  IMAD.WIDE R2, R2, 0x4, R4 ;  /* 0x0000000402027825 */ /* 0x001fca00078e0204 */
[----:B------:R-:W2:Y:S02]  /*1010*/  LDG.E R5, desc[UR10][R2.64] ;  /* 0x0000000a02057981 */ /* 0x000ea4000c1e1900 */
[----:B--2---:R-:W-:-:S05]  /*1020*/  FADD R5, R5, -R0 ;  /* 0x8000000005057221 */ /* 0x004fca0000000000 */
[----:B------:R-:W-:Y:S01]  /*1030*/  STG.E desc[UR10][R2.64], R5 ;  /* 0x0000000502007986 */ /* 0x000fe2000c10190a */
[----:B------:R-:W-:Y:S05]  /*1040*/  EXIT ;  /* 0x000000000000794d */ /* 0x000fea0003800000 */
        .weak           $__internal_0_$__cuda_sm20_div_rn_f64_full
        .type           $__internal_0_$__cuda_sm20_div_rn_f64_full,@function
        .size           $__internal_0_$__cuda_sm20_div_rn_f64_full,($__internal_1_$__cuda_sm20_sqrt_rn_f32_slowpath - $__internal_0_$__cuda_sm20_div_rn_f64_full)
$__internal_0_$__cuda_sm20_div_rn_f64_full:
[C---:B------:R-:W-:Y:S01]  /*1050*/  FSETP.GEU.AND P0, PT, |R9|.reuse, 1.469367938527859385e-39, PT ;  /* 0x001000000900780b */ /* 0x040fe20003f0e200 */
[----:B------:R-:W-:Y:S01]  /*1060*/  IMAD.MOV.U32 R14, RZ, RZ, 0x1 ;  /* 0x00000001ff0e7424 */ /* 0x000fe200078e00ff */
[----:B------:R-:W-:Y:S01]  /*1070*/  LOP3.LUT R6, R9, 0x800fffff, RZ, 0xc0, !PT ;  /* 0x800fffff09067812 */ /* 0x000fe200078ec0ff */
[----:B------:R-:W-:Y:S01]  /*1080*/  IMAD.MOV.U32 R13, RZ, RZ, 0x1ca00000 ;  /* 0x1ca00000ff0d7424 */ /* 0x000fe200078e00ff */
[C---:B------:R-:W-:Y:S01]  /*1090*/  FSETP.GEU.AND P2, PT, |R11|.reuse, 1.469367938527859385e-39, PT ;  /* 0x001000000b00780b */ /* 0x040fe20003f4e200 */
[----:B------:R-:W-:Y:S01]  /*10a0*/  BSSY.RECONVERGENT B1, `(.L_x_13) ;  /* 0x0000053000017945 */ /* 0x000fe20003800200 */
[----:B------:R-:W-:Y:S01]  /*10b0*/  LOP3.LUT R7, R6, 0x3ff00000, RZ, 0xfc, !PT ;  /* 0x3ff0000006077812 */ /* 0x000fe200078efcff */
[----:B------:R-:W-:Y:S01]  /*10c0*/  IMAD.MOV.U32 R6, RZ, RZ, R8 ;  /* 0x000000ffff067224 */ /* 0x000fe200078e0008 */
[----:B------:R-:W-:Y:S02]  /*10d0*/  LOP3.LUT R3, R11, 0x7ff00000, RZ, 0xc0, !PT ;  /* 0x7ff000000b037812 */ /* 0x000fe400078ec0ff */
[----:B------:R-:W-:-:S03]  /*10e0*/  LOP3.LUT R18, R9, 0x7ff00000, RZ, 0xc0, !PT ;  /* 0x7ff0000009127812 */ /* 0x000fc600078ec0ff */
[----:B------:R-:W-:Y:S01]  /*10f0*/  @!P0 DMUL R6, R8, 8.98846567431157953865e+307 ;  /* 0x7fe0000008068828 */ /* 0x000fe20000000000 */
[----:B------:R-:W-:-:S03]  /*1100*/  ISETP.GE.U32.AND P1, PT, R3, R18, PT ;  /* 0x000000120300720c */ /* 0x000fc60003f26070 */
[----:B------:R-:W-:Y:S02]  /*1110*/  @!P2 LOP3.LUT R16, R9, 0x7ff00000, RZ, 0xc0, !PT ;  /* 0x7ff000000910a812 */ /* 0x000fe400078ec0ff */
[----:B------:R-:W0:Y:S02]  /*1120*/  MUFU.RCP64H R15, R7 ;  /* 0x00000007000f7308 */ /* 0x000e240000001800 */
[----:B------:R-:W-:-:S04]  /*1130*/  @!P2 ISETP.GE.U32.AND P3, PT, R3, R16, PT ;  /* 0x000000100300a20c */ /* 0x000fc80003f66070 */
[----:B------:R-:W-:-:S04]  /*1140*/  @!P2 SEL R17, R13, 0x63400000, !P3 ;  /* 0x634000000d11a807 */ /* 0x000fc80005800000 */
[----:B------:R-:W-:-:S04]  /*1150*/  @!P2 LOP3.LUT R20, R17, 0x80000000, R11, 0xf8, !PT ;  /* 0x800000001114a812 */ /* 0x000fc800078ef80b */
[----:B------:R-:W-:Y:S01]  /*1160*/  @!P2 LOP3.LUT R21, R20, 0x100000, RZ, 0xfc, !PT ;  /* 0x001000001415a812 */ /* 0x000fe200078efcff */
[----:B------:R-:W-:Y:S01]  /*1170*/  @!P2 IMAD.MOV.U32 R20, RZ, RZ, RZ ;  /* 0x000000ffff14a224 */ /* 0x000fe200078e00ff */
[----:B0-----:R-:W-:-:S08]  /*1180*/  DFMA R4, R14, -R6, 1 ;  /* 0x3ff000000e04742b */ /* 0x001fd00000000806 */
[----:B------:R-:W-:-:S08]  /*1190*/  DFMA R4, R4, R4, R4 ;  /* 0x000000040404722b */ /* 0x000fd00000000004 */
[----:B------:R-:W-:Y:S01]  /*11a0*/  DFMA R14, R14, R4, R14 ;  /* 0x000000040e0e722b */ /* 0x000fe2000000000e */
[----:B------:R-:W-:Y:S01]  /*11b0*/  SEL R5, R13, 0x63400000, !P1 ;  /* 0x634000000d057807 */ /* 0x000fe20004800000 */
[----:B------:R-:W-:-:S03]  /*11c0*/  IMAD.MOV.U32 R4, RZ, RZ, R10 ;  /* 0x000000ffff047224 */ /* 0x000fc600078e000a */
[----:B------:R-:W-:-:S03]  /*11d0*/  LOP3.LUT R5, R5, 0x800fffff, R11, 0xf8, !PT ;  /* 0x800fffff05057812 */ /* 0x000fc600078ef80b */
[----:B------:R-:W-:-:S03]  /*11e0*/  DFMA R16, R14, -R6, 1 ;  /* 0x3ff000000e10742b */ /* 0x000fc60000000806 */
[----:B------:R-:W-:Y:S01]  /*11f0*/  @!P2 DFMA R4, R4, 2, -R20 ;  /* 0x400000000404a82b */ /* 0x000fe20000000814 */
[----:B------:R-:W-:-:S04]  /*1200*/  IMAD.MOV.U32 R21, RZ, RZ, R3 ;  /* 0x000000ffff157224 */ /* 0x000fc800078e0003 */
[----:B------:R-:W-:Y:S01]  /*1210*/  DFMA R14, R14, R16, R14 ;  /* 0x000000100e0e722b */ /* 0x000fe2000000000e */
[----:B------:R-:W-:Y:S01]  /*1220*/  IMAD.MOV.U32 R20, RZ, RZ, R18 ;  /* 0x000000ffff147224 */ /* 0x000fe200078e0012 */
[----:B------:R-:W-:-:S03]  /*1230*/  @!P0 LOP3.LUT R20, R7, 0x7ff00000, RZ, 0xc0, !PT ;  /* 0x7ff0000007148812 */ /* 0x000fc600078ec0ff */
[----:B------:R-:W-:Y:S02]  /*1240*/  @!P2 LOP3.LUT R21, R5, 0x7ff00000, RZ, 0xc0, !PT ;  /* 0x7ff000000515a812 */ /* 0x000fe400078ec0ff */
[----:B------:R-:W-:Y:S01]  /*1250*/  VIADD R23, R20, 0xffffffff ;  /* 0xffffffff14177836 */ /* 0x000fe20000000000 */
[----:B------:R-:W-:Y:S02]  /*1260*/  DMUL R16, R14, R4 ;  /* 0x000000040e107228 */ /* 0x000fe40000000000 */
[----:B------:R-:W-:-:S05]  /*1270*/  VIADD R22, R21, 0xffffffff ;  /* 0xffffffff15167836 */ /* 0x000fca0000000000 */
[----:B------:R-:W-:Y:S01]  /*1280*/  ISETP.GT.U32.AND P0, PT, R22, 0x7feffffe, PT ;  /* 0x7feffffe1600780c */ /* 0x000fe20003f04070 */
[----:B------:R-:W-:-:S03]  /*1290*/  DFMA R18, R16, -R6, R4 ;  /* 0x800000061012722b */ /* 0x000fc60000000004 */
[----:B------:R-:W-:-:S05]  /*12a0*/  ISETP.GT.U32.OR P0, PT, R23, 0x7feffffe, P0 ;  /* 0x7feffffe1700780c */ /* 0x000fca0000704470 */
[----:B------:R-:W-:-:S08]  /*12b0*/  DFMA R14, R14, R18, R16 ;  /* 0x000000120e0e722b */ /* 0x000fd00000000010 */
[----:B------:R-:W-:Y:S05]  /*12c0*/  @P0 BRA `(.L_x_14) ;  /* 0x00000000006c0947 */ /* 0x000fea0003800000 */
[----:B------:R-:W-:-:S04]  /*12d0*/  LOP3.LUT R16, R9, 0x7ff00000, RZ, 0xc0, !PT ;  /* 0x7ff0000009107812 */ /* 0x000fc800078ec0ff */
[CC--:B------:R-:W-:Y:S02]  /*12e0*/  VIADDMNMX R10, R3.reuse, -R16.reuse, 0xb9600000, !PT ;  /* 0xb9600000030a7446 */ /* 0x0c0fe40007800910 */
[----:B------:R-:W-:Y:S02]  /*12f0*/  ISETP.GE.U32.AND P0, PT, R3, R16, PT ;  /* 0x000000100300720c */ /* 0x000fe40003f06070 */
[----:B------:R-:W-:Y:S02]  /*1300*/  VIMNMX R10, PT, PT, R10, 0x46a00000, PT ;  /* 0x46a000000a0a7848 */ /* 0x000fe40003fe0100 */
[----:B------:R-:W-:-:S04]  /*1310*/  SEL R3, R13, 0x63400000, !P0 ;  /* 0x634000000d037807 */ /* 0x000fc80004000000 */
[----:B------:R-:W-:Y:S01]  /*1320*/  IADD3 R3, PT, PT, -R3, R10, RZ ;  /* 0x0000000a03037210 */ /* 0x000fe20007ffe1ff */
[----:B------:R-:W-:-:S04]  /*1330*/  IMAD.MOV.U32 R10, RZ, RZ, RZ ;  /* 0x000000ffff0a7224 */ /* 0x000fc800078e00ff */
[----:B------:R-:W-:-:S06]  /*1340*/  VIADD R11, R3, 0x7fe00000 ;  /* 0x7fe00000030b7836 */ /* 0x000fcc0000000000 */
[----:B------:R-:W-:-:S10]  /*1350*/  DMUL R16, R14, R10 ;  /* 0x0000000a0e107228 */ /* 0x000fd40000000000 */
[----:B------:R-:W-:-:S13]  /*1360*/  FSETP.GTU.AND P0, PT, |R17|, 1.469367938527859385e-39, PT ;  /* 0x001000001100780b */ /* 0x000fda0003f0c200 */
[----:B------:R-:W-:Y:S05]  /*1370*/  @P0 BRA `(.L_x_15) ;  /* 0x0000000000940947 */ /* 0x000fea0003800000 */
[----:B------:R-:W-:Y:S01]  /*1380*/  DFMA R4, R14, -R6, R4 ;  /* 0x800000060e04722b */ /* 0x000fe20000000004 */
[----:B------:R-:W-:-:S09]  /*1390*/  IMAD.MOV.U32 R10, RZ, RZ, RZ ;  /* 0x000000ffff0a7224 */ /* 0x000fd200078e00ff */
[C---:B------:R-:W-:Y:S02]  /*13a0*/  FSETP.NEU.AND P0, PT, R5.reuse, RZ, PT ;  /* 0x000000ff0500720b */ /* 0x040fe40003f0d000 */
[----:B------:R-:W-:-:S04]  /*13b0*/  LOP3.LUT R9, R5, 0x80000000, R9, 0x48, !PT ;  /* 0x8000000005097812 */ /* 0x000fc800078e4809 */
[----:B------:R-:W-:-:S07]  /*13c0*/  LOP3.LUT R11, R9, R11, RZ, 0xfc, !PT ;  /* 0x0000000b090b7212 */ /* 0x000fce00078efcff */
[----:B------:R-:W-:Y:S05]  /*13d0*/  @!P0 BRA `(.L_x_15) ;  /* 0x00000000007c8947 */ /* 0x000fea0003800000 */
[----:B------:R-:W-:Y:S01]  /*13e0*/  IMAD.MOV R5, RZ, RZ, -R3 ;  /* 0x000000ffff057224 */ /* 0x000fe200078e0a03 */
[----:B------:R-:W-:Y:S01]  /*13f0*/  DMUL.RP R10, R14, R10 ;  /* 0x0000000a0e0a7228 */ /* 0x000fe20000008000 */
[----:B------:R-:W-:Y:S01]  /*1400*/  IMAD.MOV.U32 R4, RZ, RZ, RZ ;  /* 0x000000ffff047224 */ /* 0x000fe200078e00ff */
[----:B------:R-:W-:-:S05]  /*1410*/  IADD3 R3, PT, PT, -R3, -0x43300000, RZ ;  /* 0xbcd0000003037810 */ /* 0x000fca0007ffe1ff */
[----:B------:R-:W-:-:S03]  /*1420*/  DFMA R4, R16, -R4, R14 ;  /* 0x800000041004722b */ /* 0x000fc6000000000e */
[----:B------:R-:W-:-:S07]  /*1430*/  LOP3.LUT R9, R11, R9, RZ, 0x3c, !PT ;  /* 0x000000090b097212 */ /* 0x000fce00078e3cff */
[----:B------:R-:W-:-:S04]  /*1440*/  FSETP.NEU.AND P0, PT, |R5|, R3, PT ;  /* 0x000000030500720b */ /* 0x000fc80003f0d200 */
[----:B------:R-:W-:Y:S02]  /*1450*/  FSEL R16, R10, R16, !P0 ;  /* 0x000000100a107208 */ /* 0x000fe40004000000 */
[----:B------:R-:W-:Y:S01]  /*1460*/  FSEL R17, R9, R17, !P0 ;  /* 0x0000001109117208 */ /* 0x000fe20004000000 */
[----:B------:R-:W-:Y:S06]  /*1470*/  BRA `(.L_x_15) ;  /* 0x0000000000547947 */ /* 0x000fec0003800000 */
.L_x_14:
[----:B------:R-:W-:-:S14]  /*1480*/  DSETP.NAN.AND P0, PT, R10, R10, PT ;  /* 0x0000000a0a00722a */ /* 0x000fdc0003f08000 */
[----:B------:R-:W-:Y:S05]  /*1490*/  @P0 BRA `(.L_x_16) ;  /* 0x0000000000440947 */ /* 0x000fea0003800000 */
[----:B------:R-:W-:-:S14]  /*14a0*/  DSETP.NAN.AND P0, PT, R8, R8, PT ;  /* 0x000000080800722a */ /* 0x000fdc0003f08000 */
[----:B------:R-:W-:Y:S05]  /*14b0*/  @P0 BRA `(.L_x_17) ;  /* 0x0000000000300947 */ /* 0x000fea0003800000 */
[----:B------:R-:W-:Y:S01]  /*14c0*/  ISETP.NE.AND P0, PT, R21, R20, PT ;  /* 0x000000141500720c */ /* 0x000fe20003f05270 */
[----:B------:R-:W-:Y:S02]  /*14d0*/  IMAD.MOV.U32 R16, RZ, RZ, 0x0 ;  /* 0x00000000ff107424 */ /* 0x000fe400078e00ff */
[----:B------:R-:W-:-:S10]  /*14e0*/  IMAD.MOV.U32 R17, RZ, RZ, -0x80000 ;  /* 0xfff80000ff117424 */ /* 0x000fd400078e00ff */
[----:B------:R-:W-:Y:S05]  /*14f0*/  @!P0 BRA `(.L_x_15) ;  /* 0x0000000000348947 */ /* 0x000fea0003800000 */
[----:B------:R-:W-:Y:S02]  /*1500*/  ISETP.NE.AND P0, PT, R21, 0x7ff00000, PT ;  /* 0x7ff000001500780c */ /* 0x000fe40003f05270 */
[----:B------:R-:W-:Y:S02]  /*1510*/  LOP3.LUT R17, R11, 0x80000000, R9, 0x48, !PT ;  /* 0x800000000b117812 */ /* 0x000fe400078e4809 */
[----:B------:R-:W-:-:S13]  /*1520*/  ISETP.EQ.OR P0, PT, R20, RZ, !P0 ;  /* 0x000000ff1400720c */ /* 0x000fda0004702670 */
[----:B------:R-:W-:Y:S01]  /*1530*/  @P0 LOP3.LUT R3, R17, 0x7ff00000, RZ, 0xfc, !PT ;  /* 0x7ff0000011030812 */ /* 0x000fe200078efcff */
[----:B------:R-:W-:Y:S02]  /*1540*/  @!P0 IMAD.MOV.U32 R16, RZ, RZ, RZ ;  /* 0x000000ffff108224 */ /* 0x000fe400078e00ff */
[----:B------:R-:W-:Y:S02]  /*1550*/  @P0 IMAD.MOV.U32 R16, RZ, RZ, RZ ;  /* 0x000000ffff100224 */ /* 0x000fe400078e00ff */
[----:B------:R-:W-:Y:S01]  /*1560*/  @P0 IMAD.MOV.U32 R17, RZ, RZ, R3 ;  /* 0x000000ffff110224 */ /* 0x000fe200078e0003 */
[----:B------:R-:W-:Y:S06]  /*1570*/  BRA `(.L_x_15) ;  /* 0x0000000000147947 */ /* 0x000fec0003800000 */
.L_x_17:
[----:B------:R-:W-:Y:S01]  /*1580*/  LOP3.LUT R17, R9, 0x80000, RZ, 0xfc, !PT ;  /* 0x0008000009117812 */ /* 0x000fe200078efcff */
[----:B------:R-:W-:Y:S01]  /*1590*/  IMAD.MOV.U32 R16, RZ, RZ, R8 ;  /* 0x000000ffff107224 */ /* 0x000fe200078e0008 */
[----:B------:R-:W-:Y:S06]  /*15a0*/  BRA `(.L_x_15) ;  /* 0x0000000000087947 */ /* 0x000fec0003800000 */
.L_x_16:
[----:B------:R-:W-:Y:S01]  /*15b0*/  LOP3.LUT R17, R11, 0x80000, RZ, 0xfc, !PT ;  /* 0x000800000b117812 */ /* 0x000fe200078efcff */
[----:B------:R-:W-:-:S07]  /*15c0*/  IMAD.MOV.U32 R16, RZ, RZ, R10 ;  /* 0x000000ffff107224 */ /* 0x000fce00078e000a */
.L_x_15:
[----:B------:R-:W-:Y:S05]  /*15d0*/  BSYNC.RECONVERGENT B1 ;  /* 0x0000000000017941 */ /* 0x000fea0003800200 */
.L_x_13:
[----:B------:R-:W-:Y:S02]  /*15e0*/  IMAD.MOV.U32 R13, RZ, RZ, 0x0 ;  /* 0x00000000ff0d7424 */ /* 0x000fe400078e00ff */
[----:B------:R-:W-:Y:S02]  /*15f0*/  IMAD.MOV.U32 R4, RZ, RZ, R16 ;  /* 0x000000ffff047224 */ /* 0x000fe400078e0010 */
[----:B------:R-:W-:Y:S01]  /*1600*/  IMAD.MOV.U32 R5, RZ, RZ, R17 ;  /* 0x000000ffff057224 */ /* 0x000fe200078e0011 */
[----:B------:R-:W-:Y:S06]  /*1610*/  RET.REL.NODEC R12 `(_Z18adam_update_kernelPfPKfS_S_iffffi) ;  /* 0xffffffe80c787950 */ /* 0x000fec0003c3ffff */
        .weak           $__internal_1_$__cuda_sm20_sqrt_rn_f32_slowpath
        .type           $__internal_1_$__cuda_sm20_sqrt_rn_f32_slowpath,@function
        .size           $__internal_1_$__cuda_sm20_sqrt_rn_f32_slowpath,($__internal_2_$__cuda_sm3x_div_rn_noftz_f32_slowpath - $__internal_1_$__cuda_sm20_sqrt_rn_f32_slowpath)
$__internal_1_$__cuda_sm20_sqrt_rn_f32_slowpath:
[----:B------:R-:W-:-:S13]  /*1620*/  LOP3.LUT P0, RZ, R3, 0x7fffffff, RZ, 0xc0, !PT ;  /* 0x7fffffff03ff7812 */ /* 0x000fda000780c0ff */
[----:B------:R-:W-:Y:S05]  /*1630*/  @!P0 BRA `(.L_x_18) ;  /* 0x0000000000448947 */ /* 0x000fea0003800000 */
[----:B------:R-:W-:Y:S01]  /*1640*/  FSETP.GEU.FTZ.AND P0, PT, R3, RZ, PT ;  /* 0x000000ff0300720b */ /* 0x000fe20003f1e000 */
[----:B------:R-:W-:-:S12]  /*1650*/  IMAD.MOV.U32 R0, RZ, RZ, R3 ;  /* 0x000000ffff007224 */ /* 0x000fd800078e0003 */
[----:B------:R-:W-:Y:S01]  /*1660*/  @!P0 IMAD.MOV.U32 R3, RZ, RZ, 0x7fffffff ;  /* 0x7fffffffff038424 */ /* 0x000fe200078e00ff */
[----:B------:R-:W-:Y:S06]  /*1670*/  @!P0 BRA `(.L_x_18) ;  /* 0x0000000000348947 */ /* 0x000fec0003800000 */
[----:B------:R-:W-:-:S13]  /*1680*/  FSETP.GTU.FTZ.AND P0, PT, |R0|, +INF , PT ;  /* 0x7f8000000000780b */ /* 0x000fda0003f1c200 */
[----:B------:R-:W-:Y:S01]  /*1690*/  @P0 FADD.FTZ R3, R0, 1 ;  /* 0x3f80000000030421 */ /* 0x000fe20000010000 */
[----:B------:R-:W-:Y:S06]  /*16a0*/  @P0 BRA `(.L_x_18) ;  /* 0x0000000000280947 */ /* 0x000fec0003800000 */
[----:B------:R-:W-:-:S13]  /*16b0*/  FSETP.NEU.FTZ.AND P0, PT, |R0|, +INF , PT ;  /* 0x7f8000000000780b */ /* 0x000fda0003f1d200 */
[----:B------:R-:W-:-:S04]  /*16c0*/  @P0 FFMA R4, R0, 1.84467440737095516160e+19, RZ ;  /* 0x5f80000000040823 */ /* 0x000fc800000000ff */
[----:B------:R-:W0:Y:S02]  /*16d0*/  @P0 MUFU.RSQ R3, R4 ;  /* 0x0000000400030308 */ /* 0x000e240000001400 */
[----:B0-----:R-:W-:Y:S01]  /*16e0*/  @P0 FMUL.FTZ R5, R4, R3 ;  /* 0x0000000304050220 */ /* 0x001fe20000410000 */
[----:B------:R-:W-:Y:S01]  /*16f0*/  @P0 FMUL.FTZ R7, R3, 0.5 ;  /* 0x3f00000003070820 */ /* 0x000fe20000410000 */
[----:B------:R-:W-:Y:S02]  /*1700*/  @!P0 IMAD.MOV.U32 R3, RZ, RZ, R0 ;  /* 0x000000ffff038224 */ /* 0x000fe400078e0000 */
[----:B------:R-:W-:-:S04]  /*1710*/  @P0 FADD.FTZ R6, -R5, -RZ ;  /* 0x800000ff05060221 */ /* 0x000fc80000010100 */
[----:B------:R-:W-:-:S04]  /*1720*/  @P0 FFMA R6, R5, R6, R4 ;  /* 0x0000000605060223 */ /* 0x000fc80000000004 */
[----:B------:R-:W-:-:S04]  /*1730*/  @P0 FFMA R6, R6, R7, R5 ;  /* 0x0000000706060223 */ /* 0x000fc80000000005 */
[----:B------:R-:W-:-:S07]  /*1740*/  @P0 FMUL.FTZ R3, R6, 2.3283064365386962891e-10 ;  /* 0x2f80000006030820 */ /* 0x000fce0000410000 */
.L_x_18:
[----:B------:R-:W-:Y:S02]  /*1750*/  IMAD.MOV.U32 R4, RZ, RZ, R8 ;  /* 0x000000ffff047224 */ /* 0x000fe400078e0008 */
[----:B------:R-:W-:-:S04]  /*1760*/  IMAD.MOV.U32 R5, RZ, RZ, 0x0 ;  /* 0x00000000ff057424 */ /* 0x000fc800078e00ff */
[----:B------:R-:W-:Y:S05]  /*1770*/  RET.REL.NODEC R4 `(_Z18adam_update_kernelPfPKfS_S_iffffi) ;  /* 0xffffffe804207950 */ /* 0x000fea0003c3ffff */
        .weak           $__internal_2_$__cuda_sm3x_div_rn_noftz_f32_slowpath
        .type           $__internal_2_$__cuda_sm3x_div_rn_noftz_f32_slowpath,@function
        .size           $__internal_2_$__cuda_sm3x_div_rn_noftz_f32_slowpath,($_Z18adam_update_kernelPfPKfS_S_iffffi$__internal_accurate_pow - $__internal_2_$__cuda_sm3x_div_rn_noftz_f32_slowpath)
$__internal_2_$__cuda_sm3x_div_rn_noftz_f32_slowpath:
[----:B------:R-:W-:Y:S01]  /*1780*/  SHF.R.U32.HI R3, RZ, 0x17, R6 ;  /* 0x00000017ff037819 */ /* 0x000fe20000011606 */
[----:B------:R-:W-:Y:S01]  /*1790*/  BSSY.RECONVERGENT B1, `(.L_x_19) ;  /* 0x0000064000017945 */ /* 0x000fe20003800200 */
[--C-:B------:R-:W-:Y:S02]  /*17a0*/  SHF.R.U32.HI R0, RZ, 0x17, R27.reuse ;  /* 0x00000017ff007819 */ /* 0x100fe4000001161b */
[----:B------:R-:W-:Y:S01]  /*17b0*/  LOP3.LUT R13, R3, 0xff, RZ, 0xc0, !PT ;  /* 0x000000ff030d7812 */ /* 0x000fe200078ec0ff */
[----:B------:R-:W-:Y:S01]  /*17c0*/  IMAD.MOV.U32 R3, RZ, RZ, R27 ;  /* 0x000000ffff037224 */ /* 0x000fe200078e001b */
[----:B------:R-:W-:-:S03]  /*17d0*/  LOP3.LUT R10, R0, 0xff, RZ, 0xc0, !PT ;  /* 0x000000ff000a7812 */ /* 0x000fc600078ec0ff */
[----:B------:R-:W-:Y:S01]  /*17e0*/  VIADD R8, R13, 0xffffffff ;  /* 0xffffffff0d087836 */ /* 0x000fe20000000000 */
[----:B------:R-:W-:-:S04]  /*17f0*/  IADD3 R7, PT, PT, R10, -0x1, RZ ;  /* 0xffffffff0a077810 */ /* 0x000fc80007ffe0ff */
[----:B------:R-:W-:-:S04]  /*1800*/  ISETP.GT.U32.AND P0, PT, R8, 0xfd, PT ;  /* 0x000000fd0800780c */ /* 0x000fc80003f04070 */
[----:B------:R-:W-:-:S13]  /*1810*/  ISETP.GT.U32.OR P0, PT, R7, 0xfd, P0 ;  /* 0x000000fd0700780c */ /* 0x000fda0000704470 */
[----:B------:R-:W-:Y:S01]  /*1820*/  @!P0 IMAD.MOV.U32 R5, RZ, RZ, RZ ;  /* 0x000000ffff058224 */ /* 0x000fe200078e00ff */
[----:B------:R-:W-:Y:S06]  /*1830*/  @!P0 BRA `(.L_x_20) ;  /* 0x0000000000608947 */ /* 0x000fec0003800000 */
[----:B------:R-:W-:Y:S01]  /*1840*/  FSETP.GTU.FTZ.AND P0, PT, |R27|, +INF , PT ;  /* 0x7f8000001b00780b */ /* 0x000fe20003f1c200 */
[----:B------:R-:W-:Y:S01]  /*1850*/  IMAD.MOV.U32 R0, RZ, RZ, R6 ;  /* 0x000000ffff007224 */ /* 0x000fe200078e0006 */
[----:B------:R-:W-:-:S04]  /*1860*/  FSETP.GTU.FTZ.AND P1, PT, |R6|, +INF , PT ;  /* 0x7f8000000600780b */ /* 0x000fc80003f3c200 */
[----:B------:R-:W-:-:S13]  /*1870*/  PLOP3.LUT P0, PT, P0, P1, PT, 0xf8, 0x8f ;  /* 0x00000000008f781c */ /* 0x000fda0000703f70 */
[----:B------:R-:W-:Y:S05]  /*1880*/  @P0 BRA `(.L_x_21) ;  /* 0x00000004004c0947 */ /* 0x000fea0003800000 */
[----:B------:R-:W-:-:S13]  /*1890*/  LOP3.LUT P0, RZ, R6, 0x7fffffff, R3, 0xc8, !PT ;  /* 0x7fffffff06ff7812 */ /* 0x000fda000780c803 */
[----:B------:R-:W-:Y:S05]  /*18a0*/  @!P0 BRA `(.L_x_22) ;  /* 0x00000004003c8947 */ /* 0x000fea0003800000 */
[C---:B------:R-:W-:Y:S02]  /*18b0*/  FSETP.NEU.FTZ.AND P1, PT, |R27|.reuse, +INF , PT ;  /* 0x7f8000001b00780b */ /* 0x040fe40003f3d200 */
[----:B------:R-:W-:Y:S02]  /*18c0*/  FSETP.NEU.FTZ.AND P2, PT, |R0|, +INF , PT ;  /* 0x7f8000000000780b */ /* 0x000fe40003f5d200 */
[----:B------:R-:W-:-:S11]  /*18d0*/  FSETP.NEU.FTZ.AND P0, PT, |R27|, +INF , PT ;  /* 0x7f8000001b00780b */ /* 0x000fd60003f1d200 */
[----:B------:R-:W-:Y:S05]  /*18e0*/  @!P2 BRA !P1, `(.L_x_22) ;  /* 0x00000004002ca947 */ /* 0x000fea0004800000 */
[----:B------:R-:W-:-:S04]  /*18f0*/  LOP3.LUT P1, RZ, R3, 0x7fffffff, RZ, 0xc0, !PT ;  /* 0x7fffffff03ff7812 */ /* 0x000fc8000782c0ff */
[----:B------:R-:W-:-:S13]  /*1900*/  PLOP3.LUT P1, PT, P2, P1, PT, 0x2f, 0xf2 ;  /* 0x0000000000f2781c */ /* 0x000fda0001722577 */
[----:B------:R-:W-:Y:S05]  /*1910*/  @P1 BRA `(.L_x_23) ;  /* 0x0000000400181947 */ /* 0x000fea0003800000 */
[----:B------:R-:W-:-:S04]  /*1920*/  LOP3.LUT P1, RZ, R6, 0x7fffffff, RZ, 0xc0, !PT ;  /* 0x7fffffff06ff7812 */ /* 0x000fc8000782c0ff */
[----:B------:R-:W-:-:S13]  /*1930*/  PLOP3.LUT P0, PT, P0, P1, PT, 0x2f, 0xf2 ;  /* 0x0000000000f2781c */ /* 0x000fda0000702577 */
[----:B------:R-:W-:Y:S05]  /*1940*/  @P0 BRA `(.L_x_24) ;  /* 0x0000000400000947 */ /* 0x000fea0003800000 */
[----:B------:R-:W-:Y:S02]  /*1950*/  ISETP.GE.AND P0, PT, R7, RZ, PT ;  /* 0x000000ff0700720c */ /* 0x000fe40003f06270 */
[----:B------:R-:W-:-:S11]  /*1960*/  ISETP.GE.AND P1, PT, R8, RZ, PT ;  /* 0x000000ff0800720c */ /* 0x000fd60003f26270 */
[----:B------:R-:W-:Y:S02]  /*1970*/  @P0 IMAD.MOV.U32 R5, RZ, RZ, RZ ;  /* 0x000000ffff050224 */ /* 0x000fe400078e00ff */
[----:B------:R-:W-:Y:S01]  /*1980*/  @!P0 FFMA R3, R27, 1.84467440737095516160e+19, RZ ;  /* 0x5f8000001b038823 */ /* 0x000fe200000000ff */
[----:B------:R-:W-:Y:S02]  /*1990*/  @!P0 IMAD.MOV.U32 R5, RZ, RZ, -0x40 ;  /* 0xffffffc0ff058424 */ /* 0x000fe400078e00ff */
[----:B------:R-:W-:Y:S02]  /*19a0*/  @!P1 FFMA R6, R0, 1.84467440737095516160e+19, RZ ;  /* 0x5f80000000069823 */ /* 0x000fe400000000ff */
[----:B------:R-:W-:-:S07]  /*19b0*/  @!P1 VIADD R5, R5, 0x40 ;  /* 0x0000004005059836 */ /* 0x000fce0000000000 */
.L_x_20:
[----:B------:R-:W-:Y:S01]  /*19c0*/  LEA R7, R13, 0xc0800000, 0x17 ;  /* 0xc08000000d077811 */ /* 0x000fe200078eb8ff */
[----:B------:R-:W-:Y:S04]  /*19d0*/  BSSY.RECONVERGENT B2, `(.L_x_25) ;  /* 0x0000036000027945 */ /* 0x000fe80003800200 */
[----:B------:R-:W-:Y:S02]  /*19e0*/  IMAD.IADD R7, R6, 0x1, -R7 ;  /* 0x0000000106077824 */ /* 0x000fe400078e0a07 */
[----:B------:R-:W-:Y:S02]  /*19f0*/  VIADD R6, R10, 0xffffff81 ;  /* 0xffffff810a067836 */ /* 0x000fe40000000000 */
[----:B------:R-:W0:Y:S01]  /*1a00*/  MUFU.RCP R8, R7 ;  /* 0x0000000700087308 */ /* 0x000e220000001000 */
[----:B------:R-:W-:Y:S01]  /*1a10*/  FADD.FTZ R9, -R7, -RZ ;  /* 0x800000ff07097221 */ /* 0x000fe20000010100 */
[C---:B------:R-:W-:Y:S01]  /*1a20*/  IMAD R0, R6.reuse, -0x800000, R3 ;  /* 0xff80000006007824 */ /* 0x040fe200078e0203 */
[----:B------:R-:W-:-:S05]  /*1a30*/  IADD3 R6, PT, PT, R6, 0x7f, -R13 ;  /* 0x0000007f06067810 */ /* 0x000fca0007ffe80d */
[----:B------:R-:W-:Y:S02]  /*1a40*/  IMAD.IADD R6, R6, 0x1, R5 ;  /* 0x0000000106067824 */ /* 0x000fe400078e0205 */
[----:B0-----:R-:W-:-:S04]  /*1a50*/  FFMA R11, R8, R9, 1 ;  /* 0x3f800000080b7423 */ /* 0x001fc80000000009 */
[----:B------:R-:W-:-:S04]  /*1a60*/  FFMA R10, R8, R11, R8 ;  /* 0x0000000b080a7223 */ /* 0x000fc80000000008 */
[----:B------:R-:W-:-:S04]  /*1a70*/  FFMA R3, R0, R10, RZ ;  /* 0x0000000a00037223 */ /* 0x000fc800000000ff */
[----:B------:R-:W-:-:S04]  /*1a80*/  FFMA R8, R9, R3, R0 ;  /* 0x0000000309087223 */ /* 0x000fc80000000000 */
[----:B------:R-:W-:-:S04]  /*1a90*/  FFMA R11, R10, R8, R3 ;  /* 0x000000080a0b7223 */ /* 0x000fc80000000003 */
[----:B------:R-:W-:-:S04]  /*1aa0*/  FFMA R8, R9, R11, R0 ;  /* 0x0000000b09087223 */ /* 0x000fc80000000000 */
[----:B------:R-:W-:-:S05]  /*1ab0*/  FFMA R0, R10, R8, R11 ;  /* 0x000000080a007223 */ /* 0x000fca000000000b */
[----:B------:R-:W-:-:S04]  /*1ac0*/  SHF.R.U32.HI R3, RZ, 0x17, R0 ;  /* 0x00000017ff037819 */ /* 0x000fc80000011600 */
[----:B------:R-:W-:-:S05]  /*1ad0*/  LOP3.LUT R3, R3, 0xff, RZ, 0xc0, !PT ;  /* 0x000000ff03037812 */ /* 0x000fca00078ec0ff */
[----:B------:R-:W-:-:S04]  /*1ae0*/  IMAD.IADD R7, R3, 0x1, R6 ;  /* 0x0000000103077824 */ /* 0x000fc800078e0206 */
[----:B------:R-:W-:-:S05]  /*1af0*/  VIADD R3, R7, 0xffffffff ;  /* 0xffffffff07037836 */ /* 0x000fca0000000000 */
[----:B------:R-:W-:-:S13]  /*1b00*/  ISETP.GE.U32.AND P0, PT, R3, 0xfe, PT ;  /* 0x000000fe0300780c */ /* 0x000fda0003f06070 */
[----:B------:R-:W-:Y:S05]  /*1b10*/  @!P0 BRA `(.L_x_26) ;  /* 0x0000000000808947 */ /* 0x000fea0003800000 */
[----:B------:R-:W-:-:S13]  /*1b20*/  ISETP.GT.AND P0, PT, R7, 0xfe, PT ;  /* 0x000000fe0700780c */ /* 0x000fda0003f04270 */
[----:B------:R-:W-:Y:S05]  /*1b30*/  @P0 BRA `(.L_x_27) ;  /* 0x00000000006c0947 */ /* 0x000fea0003800000 */
[----:B------:R-:W-:-:S13]  /*1b40*/  ISETP.GE.AND P0, PT, R7, 0x1, PT ;  /* 0x000000010700780c */ /* 0x000fda0003f06270 */
[----:B------:R-:W-:Y:S05]  /*1b50*/  @P0 BRA `(.L_x_28) ;  /* 0x0000000000740947 */ /* 0x000fea0003800000 */
[----:B------:R-:W-:Y:S02]  /*1b60*/  ISETP.GE.AND P0, PT, R7, -0x18, PT ;  /* 0xffffffe80700780c */ /* 0x000fe40003f06270 */
[----:B------:R-:W-:-:S11]  /*1b70*/  LOP3.LUT R0, R0, 0x80000000, RZ, 0xc0, !PT ;  /* 0x8000000000007812 */ /* 0x000fd600078ec0ff */
[----:B------:R-:W-:Y:S05]  /*1b80*/  @!P0 BRA `(.L_x_28) ;  /* 0x0000000000688947 */ /* 0x000fea0003800000 */
[CCC-:B------:R-:W-:Y:S01]  /*1b90*/  FFMA.RZ R3, R10.reuse, R8.reuse, R11.reuse ;  /* 0x000000080a037223 */ /* 0x1c0fe2000000c00b */
[CCC-:B------:R-:W-:Y:S01]  /*1ba0*/  FFMA.RM R6, R10.reuse, R8.reuse, R11.reuse ;  /* 0x000000080a067223 */ /* 0x1c0fe2000000400b */
[C---:B------:R-:W-:Y:S02]  /*1bb0*/  ISETP.NE.AND P2, PT, R7.reuse, RZ, PT ;  /* 0x000000ff0700720c */ /* 0x040fe40003f45270 */
[----:B------:R-:W-:Y:S02]  /*1bc0*/  ISETP.NE.AND P1, PT, R7, RZ, PT ;  /* 0x000000ff0700720c */ /* 0x000fe40003f25270 */
[----:B------:R-:W-:Y:S01]  /*1bd0*/  LOP3.LUT R5, R3, 0x7fffff, RZ, 0xc0, !PT ;  /* 0x007fffff03057812 */ /* 0x000fe200078ec0ff */
[----:B------:R-:W-:Y:S01]  /*1be0*/  FFMA.RP R3, R10, R8, R11 ;  /* 0x000000080a037223 */ /* 0x000fe2000000800b */
[----:B------:R-:W-:Y:S02]  /*1bf0*/  VIADD R8, R7, 0x20 ;  /* 0x0000002007087836 */ /* 0x000fe40000000000 */
[----:B------:R-:W-:Y:S01]  /*1c00*/  LOP3.LUT R5, R5, 0x800000, RZ, 0xfc, !PT ;  /* 0x0080000005057812 */ /* 0x000fe200078efcff */
[----:B------:R-:W-:Y:S01]  /*1c10*/  IMAD.MOV R7, RZ, RZ, -R7 ;  /* 0x000000ffff077224 */ /* 0x000fe200078e0a07 */
[----:B------:R-:W-:-:S02]  /*1c20*/  FSETP.NEU.FTZ.AND P0, PT, R3, R6, PT ;  /* 0x000000060300720b */ /* 0x000fc40003f1d000 */
[----:B------:R-:W-:Y:S02]  /*1c30*/  SHF.L.U32 R8, R5, R8, RZ ;  /* 0x0000000805087219 */ /* 0x000fe400000006ff */
[----:B------:R-:W-:Y:S02]  /*1c40*/  SEL R6, R7, RZ, P2 ;  /* 0x000000ff07067207 */ /* 0x000fe40001000000 */
[----:B------:R-:W-:Y:S02]  /*1c50*/  ISETP.NE.AND P1, PT, R8, RZ, P1 ;  /* 0x000000ff0800720c */ /* 0x000fe40000f25270 */
[----:B------:R-:W-:Y:S02]  /*1c60*/  SHF.R.U32.HI R6, RZ, R6, R5 ;  /* 0x00000006ff067219 */ /* 0x000fe40000011605 */
[----:B------:R-:W-:Y:S02]  /*1c70*/  PLOP3.LUT P0, PT, P0, P1, PT, 0xf8, 0x8f ;  /* 0x00000000008f781c */ /* 0x000fe40000703f70 */
[----:B------:R-:W-:-:S02]  /*1c80*/  SHF.R.U32.HI R8, RZ, 0x1, R6 ;  /* 0x00000001ff087819 */ /* 0x000fc40000011606 */
[----:B------:R-:W-:-:S04]  /*1c90*/  SEL R3, RZ, 0x1, !P0 ;  /* 0x00000001ff037807 */ /* 0x000fc80004000000 */
[----:B------:R-:W-:-:S04]  /*1ca0*/  LOP3.LUT R3, R3, 0x1, R8, 0xf8, !PT ;  /* 0x0000000103037812 */ /* 0x000fc800078ef808 */
[----:B------:R-:W-:-:S05]  /*1cb0*/  LOP3.LUT R3, R3, R6, RZ, 0xc0, !PT ;  /* 0x0000000603037212 */ /* 0x000fca00078ec0ff */
[----:B------:R-:W-:-:S05]  /*1cc0*/  IMAD.IADD R3, R8, 0x1, R3 ;  /* 0x0000000108037824 */ /* 0x000fca00078e0203 */
[----:B------:R-:W-:Y:S01]  /*1cd0*/  LOP3.LUT R0, R3, R0, RZ, 0xfc, !PT ;  /* 0x0000000003007212 */ /* 0x000fe200078efcff */
[----:B------:R-:W-:Y:S06]  /*1ce0*/  BRA `(.L_x_28) ;  /* 0x0000000000107947 */ /* 0x000fec0003800000 */
.L_x_27:
[----:B------:R-:W-:-:S04]  /*1cf0*/  LOP3.LUT R0, R0, 0x80000000, RZ, 0xc0, !PT ;  /* 0x8000000000007812 */ /* 0x000fc800078ec0ff */
[----:B------:R-:W-:Y:S01]  /*1d00*/  LOP3.LUT R0, R0, 0x7f800000, RZ, 0xfc, !PT ;  /* 0x7f80000000007812 */ /* 0x000fe200078efcff */
[----:B------:R-:W-:Y:S06]  /*1d10*/  BRA `(.L_x_28) ;  /* 0x0000000000047947 */ /* 0x000fec0003800000 */
.L_x_26:
[----:B------:R-:W-:-:S07]  /*1d20*/  IMAD R0, R6, 0x800000, R0 ;  /* 0x0080000006007824 */ /* 0x000fce00078e0200 */
.L_x_28:
[----:B------:R-:W-:Y:S05]  /*1d30*/  BSYNC.RECONVERGENT B2 ;  /* 0x0000000000027941 */ /* 0x000fea0003800200 */
.L_x_25:
[----:B------:R-:W-:Y:S05]  /*1d40*/  BRA `(.L_x_29) ;  /* 0x0000000000207947 */ /* 0x000fea0003800000 */
.L_x_24:
[----:B------:R-:W-:-:S04]  /*1d50*/  LOP3.LUT R0, R6, 0x80000000, R3, 0x48, !PT ;  /* 0x8000000006007812 */ /* 0x000fc800078e4803 */
[----:B------:R-:W-:Y:S01]  /*1d60*/  LOP3.LUT R0, R0, 0x7f800000, RZ, 0xfc, !PT ;  /* 0x7f80000000007812 */ /* 0x000fe200078efcff */
[----:B------:R-:W-:Y:S06]  /*1d70*/  BRA `(.L_x_29) ;  /* 0x0000000000147947 */ /* 0x000fec0003800000 */
.L_x_23:
[----:B------:R-:W-:Y:S01]  /*1d80*/  LOP3.LUT R0, R6, 0x80000000, R3, 0x48, !PT ;  /* 0x8000000006007812 */ /* 0x000fe200078e4803 */
[----:B------:R-:W-:Y:S06]  /*1d90*/  BRA `(.L_x_29) ;  /* 0x00000000000c7947 */ /* 0x000fec0003800000 */
.L_x_22:
[----:B------:R-:W0:Y:S01]  /*1da0*/  MUFU.RSQ R0, -QNAN ;  /* 0xffc0000000007908 */ /* 0x000e220000001400 */
[----:B------:R-:W-:Y:S05]  /*1db0*/  BRA `(.L_x_29) ;  /* 0x0000000000047947 */ /* 0x000fea0003800000 */
.L_x_21:
[----:B------:R-:W-:-:S07]  /*1dc0*/  FADD.FTZ R0, R27, R0 ;  /* 0x000000001b007221 */ /* 0x000fce0000010000 */
.L_x_29:
[----:B------:R-:W-:Y:S05]  /*1dd0*/  BSYNC.RECONVERGENT B1 ;  /* 0x0000000000017941 */ /* 0x000fea0003800200 */
.L_x_19:
[----:B------:R-:W-:-:S04]  /*1de0*/  IMAD.MOV.U32 R5, RZ, RZ, 0x0 ;  /* 0x00000000ff057424 */ /* 0x000fc800078e00ff */
[----:B0-----:R-:W-:Y:S05]  /*1df0*/  RET.REL.NODEC R4 `(_Z18adam_update_kernelPfPKfS_S_iffffi) ;  /* 0xffffffe004807950 */ /* 0x001fea0003c3ffff */
        .type           $_Z18adam_update_kernelPfPKfS_S_iffffi$__internal_accurate_pow,@function
        .size           $_Z18adam_update_kernelPfPKfS_S_iffffi$__internal_accurate_pow,(.L_x_35 - $_Z18adam_update_kernelPfPKfS_S_iffffi$__internal_accurate_pow)
$_Z18adam_update_kernelPfPKfS_S_iffffi$__internal_accurate_pow:
[----:B------:R-:W-:Y:S01]  /*1e00*/  ISETP.GT.U32.AND P0, PT, R3, 0xfffff, PT ;  /* 0x000fffff0300780c */ /* 0x000fe20003f04070 */
[----:B------:R-:W-:Y:S01]  /*1e10*/  IMAD.MOV.U32 R4, RZ, RZ, R22 ;  /* 0x000000ffff047224 */ /* 0x000fe200078e0016 */
[----:B------:R-:W-:Y:S01]  /*1e20*/  UMOV UR16, 0x7d2cafe2 ;  /* 0x7d2cafe200107882 */ /* 0x000fe20000000000 */
[--C-:B------:R-:W-:Y:S01]  /*1e30*/  IMAD.MOV.U32 R5, RZ, RZ, R3.reuse ;  /* 0x000000ffff057224 */ /* 0x100fe200078e0003 */
[----:B------:R-:W-:Y:S01]  /*1e40*/  UMOV UR17, 0x3eb0f5ff ;  /* 0x3eb0f5ff00117882 */ /* 0x000fe20000000000 */
[--C-:B------:R-:W-:Y:S01]  /*1e50*/  IMAD.MOV.U32 R6, RZ, RZ, R3.reuse ;  /* 0x000000ffff067224 */ /* 0x100fe200078e0003 */
[----:B------:R-:W-:Y:S01]  /*1e60*/  SHF.R.U32.HI R3, RZ, 0x14, R3 ;  /* 0x00000014ff037819 */ /* 0x000fe20000011603 */
[----:B------:R-:W-:Y:S01]  /*1e70*/  IMAD.MOV.U32 R14, RZ, RZ, RZ ;  /* 0x000000ffff0e7224 */ /* 0x000fe200078e00ff */
[----:B------:R-:W-:Y:S01]  /*1e80*/  UMOV UR18, 0x3b39803f ;  /* 0x3b39803f00127882 */ /* 0x000fe20000000000 */
[----:B------:R-:W-:Y:S01]  /*1e90*/  IMAD.MOV.U32 R10, RZ, RZ, 0x41ad3b5a ;  /* 0x41ad3b5aff0a7424 */ /* 0x000fe200078e00ff */
[----:B------:R-:W-:Y:S01]  /*1ea0*/  UMOV UR19, 0x3c7abc9e ;  /* 0x3c7abc9e00137882 */ /* 0x000fe20000000000 */
[----:B------:R-:W-:Y:S01]  /*1eb0*/  IMAD.MOV.U32 R11, RZ, RZ, 0x3ed0f5d2 ;  /* 0x3ed0f5d2ff0b7424 */ /* 0x000fe200078e00ff */
[----:B------:R-:W-:Y:S01]  /*1ec0*/  USHF.L.U32 UR14, UR7, 0x1, URZ ;  /* 0x00000001070e7899 */ /* 0x000fe200080006ff */
[----:B------:R-:W-:Y:S01]  /*1ed0*/  @!P0 DMUL R4, R4, 1.80143985094819840000e+16 ;  /* 0x4350000004048828 */ /* 0x000fe20000000000 */
[----:B------:R-:W-:-:S02]  /*1ee0*/  ULOP3.LUT UR8, UR7, 0xff0fffff, URZ, 0xc0, !UPT ;  /* 0xff0fffff07087892 */ /* 0x000fc4000f8ec0ff */
[----:B------:R-:W-:-:S04]  /*1ef0*/  UISETP.GT.U32.AND UP2, UPT, UR14, -0x2000001, UPT ;  /* 0xfdffffff0e00788c */ /* 0x000fc8000bf44070 */
[----:B------:R-:W-:-:S03]  /*1f00*/  USEL UR7, UR8, UR7, UP2 ;  /* 0x0000000708077287 */ /* 0x000fc60009000000 */
[----:B------:R-:W-:Y:S01]  /*1f10*/  @!P0 IMAD.MOV.U32 R6, RZ, RZ, R5 ;  /* 0x000000ffff068224 */ /* 0x000fe200078e0005 */
[----:B------:R-:W-:Y:S01]  /*1f20*/  @!P0 LEA.HI R3, R5, 0xffffffca, RZ, 0xc ;  /* 0xffffffca05038811 */ /* 0x000fe200078f60ff */
[----:B------:R-:W-:-:S03]  /*1f30*/  @!P0 IMAD.MOV.U32 R22, RZ, RZ, R4 ;  /* 0x000000ffff168224 */ /* 0x000fc600078e0004 */
[----:B------:R-:W-:Y:S01]  /*1f40*/  LOP3.LUT R6, R6, 0x800fffff, RZ, 0xc0, !PT ;  /* 0x800fffff06067812 */ /* 0x000fe200078ec0ff */
[----:B------:R-:W-:-:S03]  /*1f50*/  VIADD R4, R3, 0xfffffc01 ;  /* 0xfffffc0103047836 */ /* 0x000fc60000000000 */
[----:B------:R-:W-:-:S04]  /*1f60*/  LOP3.LUT R23, R6, 0x3ff00000, RZ, 0xfc, !PT ;  /* 0x3ff0000006177812 */ /* 0x000fc800078efcff */
[----:B------:R-:W-:-:S13]  /*1f70*/  ISETP.GE.U32.AND P1, PT, R23, 0x3ff6a09f, PT ;  /* 0x3ff6a09f1700780c */ /* 0x000fda0003f26070 */
[----:B------:R-:W-:Y:S01]  /*1f80*/  @P1 IADD3 R7, PT, PT, R23, -0x100000, RZ ;  /* 0xfff0000017071810 */ /* 0x000fe20007ffe0ff */
[----:B------:R-:W-:-:S04]  /*1f90*/  @P1 VIADD R4, R3, 0xfffffc02 ;  /* 0xfffffc0203041836 */ /* 0x000fc80000000000 */
[----:B------:R-:W-:-:S06]  /*1fa0*/  @P1 IMAD.MOV.U32 R23, RZ, RZ, R7 ;  /* 0x000000ffff171224 */ /* 0x000fcc00078e0007 */
[C---:B------:R-:W-:Y:S02]  /*1fb0*/  DADD R8, R22.reuse, 1 ;  /* 0x3ff0000016087429 */ /* 0x040fe40000000000 */
[----:B------:R-:W-:-:S04]  /*1fc0*/  DADD R22, R22, -1 ;  /* 0xbff0000016167429 */ /* 0x000fc80000000000 */
[----:B------:R-:W0:Y:S02]  /*1fd0*/  MUFU.RCP64H R15, R9 ;  /* 0x00000009000f7308 */ /* 0x000e240000001800 */
[----:B0-----:R-:W-:-:S08]  /*1fe0*/  DFMA R6, -R8, R14, 1 ;  /* 0x3ff000000806742b */ /* 0x001fd0000000010e */
[----:B------:R-:W-:-:S08]  /*1ff0*/  DFMA R6, R6, R6, R6 ;  /* 0x000000060606722b */ /* 0x000fd00000000006 */
[----:B------:R-:W-:-:S08]  /*2000*/  DFMA R14, R14, R6, R14 ;  /* 0x000000060e0e722b */ /* 0x000fd0000000000e */
[----:B------:R-:W-:-:S08]  /*2010*/  DMUL R6, R22, R14 ;  /* 0x0000000e16067228 */ /* 0x000fd00000000000 */
[----:B------:R-:W-:-:S08]  /*2020*/  DFMA R6, R22, R14, R6 ;  /* 0x0000000e1606722b */ /* 0x000fd00000000006 */
[----:B------:R-:W-:Y:S02]  /*2030*/  DMUL R20, R6, R6 ;  /* 0x0000000606147228 */ /* 0x000fe40000000000 */
[----:B------:R-:W-:-:S06]  /*2040*/  DADD R16, R22, -R6 ;  /* 0x0000000016107229 */ /* 0x000fcc0000000806 */
[----:B------:R-:W-:Y:S01]  /*2050*/  DFMA R8, R20, UR16, R10 ;  /* 0x0000001014087c2b */ /* 0x000fe2000800000a */
[----:B------:R-:W-:Y:S01]  /*2060*/  UMOV UR16, 0x75488a3f ;  /* 0x75488a3f00107882 */ /* 0x000fe20000000000 */
[----:B------:R-:W-:Y:S01]  /*2070*/  UMOV UR17, 0x3ef3b20a ;  /* 0x3ef3b20a00117882 */ /* 0x000fe20000000000 */
[----:B------:R-:W-:Y:S02]  /*2080*/  DADD R16, R16, R16 ;  /* 0x0000000010107229 */ /* 0x000fe40000000010 */
[----:B------:R-:W-:-:S03]  /*2090*/  DMUL R10, R6, R6 ;  /* 0x00000006060a7228 */ /* 0x000fc60000000000 */
[----:B------:R-:W-:Y:S01]  /*20a0*/  DFMA R8, R20, R8, UR16 ;  /* 0x0000001014087e2b */ /* 0x000fe20008000008 */
[----:B------:R-:W-:Y:S01]  /*20b0*/  UMOV UR16, 0xe4faecd5 ;  /* 0xe4faecd500107882 */ /* 0x000fe20000000000 */
[----:B------:R-:W-:Y:S01]  /*20c0*/  UMOV UR17, 0x3f1745cd ;  /* 0x3f1745cd00117882 */ /* 0x000fe20000000000 */
[----:B------:R-:W-:-:S05]  /*20d0*/  DFMA R16, R22, -R6, R16 ;  /* 0x800000061610722b */ /* 0x000fca0000000010 */
[----:B------:R-:W-:Y:S01]  /*20e0*/  DFMA R8, R20, R8, UR16 ;  /* 0x0000001014087e2b */ /* 0x000fe20008000008 */
[----:B------:R-:W-:Y:S01]  /*20f0*/  UMOV UR16, 0x258a578b ;  /* 0x258a578b00107882 */ /* 0x000fe20000000000 */
[----:B------:R-:W-:Y:S01]  /*2100*/  UMOV UR17, 0x3f3c71c7 ;  /* 0x3f3c71c700117882 */ /* 0x000fe20000000000 */
[----:B------:R-:W-:-:S05]  /*2110*/  DMUL R14, R14, R16 ;  /* 0x000000100e0e7228 */ /* 0x000fca0000000000 */
[----:B------:R-:W-:Y:S01]  /*2120*/  DFMA R8, R20, R8, UR16 ;  /* 0x0000001014087e2b */ /* 0x000fe20008000008 */
[----:B------:R-:W-:Y:S01]  /*2130*/  UMOV UR16, 0x9242b910 ;  /* 0x9242b91000107882 */ /* 0x000fe20000000000 */
[----:B------:R-:W-:-:S03]  /*2140*/  UMOV UR17, 0x3f624924 ;  /* 0x3f62492400117882 */ /* 0x000fc60000000000 */
[----:B------:R-:W-:Y:S02]  /*2150*/  VIADD R23, R15, 0x100000 ;  /* 0x001000000f177836 */ /* 0x000fe40000000000 */
[----:B------:R-:W-:Y:S01]  /*2160*/  IMAD.MOV.U32 R22, RZ, RZ, R14 ;  /* 0x000000ffff167224 */ /* 0x000fe200078e000e */
[----:B------:R-:W-:Y:S01]  /*2170*/  DFMA R8, R20, R8, UR16 ;  /* 0x0000001014087e2b */ /* 0x000fe20008000008 */
[----:B------:R-:W-:Y:S01]  /*2180*/  UMOV UR16, 0x99999dfb ;  /* 0x99999dfb00107882 */ /* 0x000fe20000000000 */
[----:B------:R-:W-:-:S06]  /*2190*/  UMOV UR17, 0x3f899999 ;  /* 0x3f89999900117882 */ /* 0x000fcc0000000000 */
[----:B------:R-:W-:Y:S01]  /*21a0*/  DFMA R12, R20, R8, UR16 ;  /* 0x00000010140c7e2b */ /* 0x000fe20008000008 */
[----:B------:R-:W-:Y:S01]  /*21b0*/  UMOV UR16, 0x55555555 ;  /* 0x5555555500107882 */ /* 0x000fe20000000000 */
[----:B------:R-:W-:-:S06]  /*21c0*/  UMOV UR17, 0x3fb55555 ;  /* 0x3fb5555500117882 */ /* 0x000fcc0000000000 */
[----:B------:R-:W-:-:S08]  /*21d0*/  DFMA R8, R20, R12, UR16 ;  /* 0x0000001014087e2b */ /* 0x000fd0000800000c */
[----:B------:R-:W-:Y:S01]  /*21e0*/  DADD R18, -R8, UR16 ;  /* 0x0000001008127e29 */ /* 0x000fe20008000100 */
[----:B------:R-:W-:Y:S01]  /*21f0*/  UMOV UR16, 0xb9e7b0 ;  /* 0x00b9e7b000107882 */ /* 0x000fe20000000000 */
[----:B------:R-:W-:-:S06]  /*2200*/  UMOV UR17, 0x3c46a4cb ;  /* 0x3c46a4cb00117882 */ /* 0x000fcc0000000000 */
[----:B------:R-:W-:Y:S02]  /*2210*/  DFMA R18, R20, R12, R18 ;  /* 0x0000000c1412722b */ /* 0x000fe40000000012 */
[C---:B------:R-:W-:Y:S02]  /*2220*/  DMUL R12, R6.reuse, R10 ;  /* 0x0000000a060c7228 */ /* 0x040fe40000000000 */
[----:B------:R-:W-:-:S04]  /*2230*/  DFMA R20, R6, R6, -R10 ;  /* 0x000000060614722b */ /* 0x000fc8000000080a */
[----:B------:R-:W-:Y:S01]  /*2240*/  DADD R16, R18, -UR16 ;  /* 0x8000001012107e29 */ /* 0x000fe20008000000 */
[----:B------:R-:W-:Y:S01]  /*2250*/  UMOV UR16, 0x80000000 ;  /* 0x8000000000107882 */ /* 0x000fe20000000000 */
[C---:B------:R-:W-:Y:S01]  /*2260*/  DFMA R18, R6.reuse, R10, -R12 ;  /* 0x0000000a0612722b */ /* 0x040fe2000000080c */
[----:B------:R-:W-:Y:S01]  /*2270*/  UMOV UR17, 0x43300000 ;  /* 0x4330000000117882 */ /* 0x000fe20000000000 */
[----:B------:R-:W-:-:S04]  /*2280*/  DFMA R20, R6, R22, R20 ;  /* 0x000000160614722b */ /* 0x000fc80000000014 */
[----:B------:R-:W-:Y:S02]  /*2290*/  DADD R24, R8, R16 ;  /* 0x0000000008187229 */ /* 0x000fe40000000010 */
[----:B------:R-:W-:-:S06]  /*22a0*/  DFMA R18, R14, R10, R18 ;  /* 0x0000000a0e12722b */ /* 0x000fcc0000000012 */
[----:B------:R-:W-:Y:S02]  /*22b0*/  DMUL R10, R24, R12 ;  /* 0x0000000c180a7228 */ /* 0x000fe40000000000 */
[----:B------:R-:W-:Y:S02]  /*22c0*/  DFMA R18, R6, R20, R18 ;  /* 0x000000140612722b */ /* 0x000fe40000000012 */
[----:B------:R-:W-:-:S04]  /*22d0*/  DADD R20, R8, -R24 ;  /* 0x0000000008147229 */ /* 0x000fc80000000818 */
[----:B------:R-:W-:-:S04]  /*22e0*/  DFMA R8, R24, R12, -R10 ;  /* 0x0000000c1808722b */ /* 0x000fc8000000080a */
[----:B------:R-:W-:-:S04]  /*22f0*/  DADD R20, R16, R20 ;  /* 0x0000000010147229 */ /* 0x000fc80000000014 */
[----:B------:R-:W-:-:S08]  /*2300*/  DFMA R8, R24, R18, R8 ;  /* 0x000000121808722b */ /* 0x000fd00000000008 */
[----:B------:R-:W-:-:S08]  /*2310*/  DFMA R20, R20, R12, R8 ;  /* 0x0000000c1414722b */ /* 0x000fd00000000008 */
[----:B------:R-:W-:-:S08]  /*2320*/  DADD R12, R10, R20 ;  /* 0x000000000a0c7229 */ /* 0x000fd00000000014 */
[--C-:B------:R-:W-:Y:S02]  /*2330*/  DADD R8, R6, R12.reuse ;  /* 0x0000000006087229 */ /* 0x100fe4000000000c */
[----:B------:R-:W-:-:S06]  /*2340*/  DADD R10, R10, -R12 ;  /* 0x000000000a0a7229 */ /* 0x000fcc000000080c */
[----:B------:R-:W-:Y:S02]  /*2350*/  DADD R6, R6, -R8 ;  /* 0x0000000006067229 */ /* 0x000fe40000000808 */
[----:B------:R-:W-:-:S06]  /*2360*/  DADD R10, R20, R10 ;  /* 0x00000000140a7229 */ /* 0x000fcc000000000a */
[----:B------:R-:W-:-:S08]  /*2370*/  DADD R6, R12, R6 ;  /* 0x000000000c067229 */ /* 0x000fd00000000006 */
[----:B------:R-:W-:-:S08]  /*2380*/  DADD R6, R10, R6 ;  /* 0x000000000a067229 */ /* 0x000fd00000000006 */
[----:B------:R-:W-:Y:S01]  /*2390*/  DADD R14, R14, R6 ;  /* 0x000000000e0e7229 */ /* 0x000fe20000000006 */
[----:B------:R-:W-:Y:S01]  /*23a0*/  LOP3.LUT R6, R4, 0x80000000, RZ, 0x3c, !PT ;  /* 0x8000000004067812 */ /* 0x000fe200078e3cff */
[----:B------:R-:W-:-:S06]  /*23b0*/  IMAD.MOV.U32 R7, RZ, RZ, 0x43300000 ;  /* 0x43300000ff077424 */ /* 0x000fcc00078e00ff */
[----:B------:R-:W-:Y:S02]  /*23c0*/  DADD R10, R8, R14 ;  /* 0x00000000080a7229 */ /* 0x000fe4000000000e */
[----:B------:R-:W-:Y:S01]  /*23d0*/  DADD R6, R6, -UR16 ;  /* 0x8000001006067e29 */ /* 0x000fe20008000000 */
[----:B------:R-:W-:Y:S01]  /*23e0*/  UMOV UR16, 0xfefa39ef ;  /* 0xfefa39ef00107882 */ /* 0x000fe20000000000 */
[----:B------:R-:W-:-:S04]  /*23f0*/  UMOV UR17, 0x3fe62e42 ;  /* 0x3fe62e4200117882 */ /* 0x000fc80000000000 */
[--C-:B------:R-:W-:Y:S02]  /*2400*/  DADD R8, R8, -R10.reuse ;  /* 0x0000000008087229 */ /* 0x100fe4000000080a */
[----:B------:R-:W-:-:S06]  /*2410*/  DFMA R4, R6, UR16, R10 ;  /* 0x0000001006047c2b */ /* 0x000fcc000800000a */
[----:B------:R-:W-:Y:S02]  /*2420*/  DADD R8, R14, R8 ;  /* 0x000000000e087229 */ /* 0x000fe40000000008 */
[----:B------:R-:W-:-:S08]  /*2430*/  DFMA R12, R6, -UR16, R4 ;  /* 0x80000010060c7c2b */ /* 0x000fd00008000004 */
[----:B------:R-:W-:-:S08]  /*2440*/  DADD R12, -R10, R12 ;  /* 0x000000000a0c7229 */ /* 0x000fd0000000010c */
[----:B------:R-:W-:-:S08]  /*2450*/  DADD R8, R8, -R12 ;  /* 0x0000000008087229 */ /* 0x000fd0000000080c */
[----:B------:R-:W-:-:S08]  /*2460*/  DFMA R8, R6, UR18, R8 ;  /* 0x0000001206087c2b */ /* 0x000fd00008000008 */
[----:B------:R-:W-:-:S08]  /*2470*/  DADD R6, R4, R8 ;  /* 0x0000000004067229 */ /* 0x000fd00000000008 */
[----:B------:R-:W-:Y:S02]  /*2480*/  DADD R10, R4, -R6 ;  /* 0x00000000040a7229 */ /* 0x000fe40000000806 */
[----:B------:R-:W-:-:S06]  /*2490*/  DMUL R4, R6, UR6 ;  /* 0x0000000606047c28 */ /* 0x000fcc0008000000 */
[----:B------:R-:W-:Y:S02]  /*24a0*/  DADD R10, R8, R10 ;  /* 0x00000000080a7229 */ /* 0x000fe4000000000a */
[----:B------:R-:W-:Y:S01]  /*24b0*/  DFMA R6, R6, UR6, -R4 ;  /* 0x0000000606067c2b */ /* 0x000fe20008000804 */
[----:B------:R-:W-:Y:S02]  /*24c0*/  IMAD.MOV.U32 R8, RZ, RZ, 0x652b82fe ;  /* 0x652b82feff087424 */ /* 0x000fe400078e00ff */
[----:B------:R-:W-:-:S05]  /*24d0*/  IMAD.MOV.U32 R9, RZ, RZ, 0x3ff71547 ;  /* 0x3ff71547ff097424 */ /* 0x000fca00078e00ff */
[----:B------:R-:W-:Y:S01]  /*24e0*/  DFMA R10, R10, UR6, R6 ;  /* 0x000000060a0a7c2b */ /* 0x000fe20008000006 */
[----:B------:R-:W-:Y:S01]  /*24f0*/  UMOV UR6, 0x3b39803f ;  /* 0x3b39803f00067882 */ /* 0x000fe20000000000 */
[----:B------:R-:W-:-:S06]  /*2500*/  UMOV UR7, 0x3c7abc9e ;  /* 0x3c7abc9e00077882 */ /* 0x000fcc0000000000 */
[----:B------:R-:W-:-:S08]  /*2510*/  DADD R6, R4, R10 ;  /* 0x0000000004067229 */ /* 0x000fd0000000000a */
[----:B------:R-:W-:Y:S02]  /*2520*/  DFMA R8, R6, R8, 6.75539944105574400000e+15 ;  /* 0x433800000608742b */ /* 0x000fe40000000008 */
[----:B------:R-:W-:Y:S01]  /*2530*/  FSETP.GEU.AND P0, PT, |R7|, 4.1917929649353027344, PT ;  /* 0x4086232b0700780b */ /* 0x000fe20003f0e200 */
[----:B------:R-:W-:-:S05]  /*2540*/  DADD R4, R4, -R6 ;  /* 0x0000000004047229 */ /* 0x000fca0000000806 */
[----:B------:R-:W-:-:S03]  /*2550*/  DADD R12, R8, -6.75539944105574400000e+15 ;  /* 0xc3380000080c7429 */ /* 0x000fc60000000000 */
[----:B------:R-:W-:-:S05]  /*2560*/  DADD R10, R10, R4 ;  /* 0x000000000a0a7229 */ /* 0x000fca0000000004 */
[----:B------:R-:W-:-:S08]  /*2570*/  DFMA R14, R12, -UR16, R6 ;  /* 0x800000100c0e7c2b */ /* 0x000fd00008000006 */
[----:B------:R-:W-:Y:S01]  /*2580*/  DFMA R12, R12, -UR6, R14 ;  /* 0x800000060c0c7c2b */ /* 0x000fe2000800000e */
[----:B------:R-:W-:Y:S01]  /*2590*/  UMOV UR6, 0x69ce2bdf ;  /* 0x69ce2bdf00067882 */ /* 0x000fe20000000000 */
[----:B------:R-:W-:Y:S01]  /*25a0*/  IMAD.MOV.U32 R14, RZ, RZ, -0x35dec16 ;  /* 0xfca213eaff0e7424 */ /* 0x000fe200078e00ff */
[----:B------:R-:W-:Y:S01]  /*25b0*/  UMOV UR7, 0x3e5ade15 ;  /* 0x3e5ade1500077882 */ /* 0x000fe20000000000 */
[----:B------:R-:W-:-:S06]  /*25c0*/  IMAD.MOV.U32 R15, RZ, RZ, 0x3e928af3 ;  /* 0x3e928af3ff0f7424 */ /* 0x000fcc00078e00ff */
[----:B------:R-:W-:Y:S01]  /*25d0*/  DFMA R14, R12, UR6, R14 ;  /* 0x000000060c0e7c2b */ /* 0x000fe2000800000e */
[----:B------:R-:W-:Y:S01]  /*25e0*/  UMOV UR6, 0x62401315 ;  /* 0x6240131500067882 */ /* 0x000fe20000000000 */
[----:B------:R-:W-:-:S06]  /*25f0*/  UMOV UR7, 0x3ec71dee ;  /* 0x3ec71dee00077882 */ /* 0x000fcc0000000000 */
[----:B------:R-:W-:Y:S01]  /*2600*/  DFMA R14, R12, R14, UR6 ;  /* 0x000000060c0e7e2b */ /* 0x000fe2000800000e */
        /* <DEDUP_REMOVED lines=20> */
[----:B------:R-:W-:-:S08]  /*2750*/  DFMA R14, R12, R14, UR6 ;  /* 0x000000060c0e7e2b */ /* 0x000fd0000800000e */
[----:B------:R-:W-:-:S08]  /*2760*/  DFMA R14, R12, R14, 1 ;  /* 0x3ff000000c0e742b */ /* 0x000fd0000000000e */
[----:B------:R-:W-:-:S10]  /*2770*/  DFMA R12, R12, R14, 1 ;  /* 0x3ff000000c0c742b */ /* 0x000fd4000000000e */
[----:B------:R-:W-:Y:S02]  /*2780*/  IMAD R5, R8, 0x100000, R13 ;  /* 0x0010000008057824 */ /* 0x000fe400078e020d */
[----:B------:R-:W-:Y:S01]  /*2790*/  IMAD.MOV.U32 R4, RZ, RZ, R12 ;  /* 0x000000ffff047224 */ /* 0x000fe200078e000c */
[----:B------:R-:W-:Y:S06]  /*27a0*/  @!P0 BRA `(.L_x_30) ;  /* 0x0000000000348947 */ /* 0x000fec0003800000 */
[----:B------:R-:W-:Y:S01]  /*27b0*/  FSETP.GEU.AND P1, PT, |R7|, 4.2275390625, PT ;  /* 0x408748000700780b */ /* 0x000fe20003f2e200 */
[C---:B------:R-:W-:Y:S02]  /*27c0*/  DADD R4, R6.reuse, +INF ;  /* 0x7ff0000006047429 */ /* 0x040fe40000000000 */
[----:B------:R-:W-:-:S08]  /*27d0*/  DSETP.GEU.AND P0, PT, R6, RZ, PT ;  /* 0x000000ff0600722a */ /* 0x000fd00003f0e000 */
[----:B------:R-:W-:Y:S02]  /*27e0*/  FSEL R4, R4, RZ, P0 ;  /* 0x000000ff04047208 */ /* 0x000fe40000000000 */
[----:B------:R-:W-:Y:S01]  /*27f0*/  FSEL R5, R5, RZ, P0 ;  /* 0x000000ff05057208 */ /* 0x000fe20000000000 */
[----:B------:R-:W-:Y:S06]  /*2800*/  @P1 BRA `(.L_x_30) ;  /* 0x00000000001c1947 */ /* 0x000fec0003800000 */
[----:B------:R-:W-:-:S04]  /*2810*/  LEA.HI R3, R8, R8, RZ, 0x1 ;  /* 0x0000000808037211 */ /* 0x000fc800078f08ff */
[----:B------:R-:W-:-:S05]  /*2820*/  SHF.R.S32.HI R3, RZ, 0x1, R3 ;  /* 0x00000001ff037819 */ /* 0x000fca0000011403 */
[----:B------:R-:W-:Y:S02]  /*2830*/  IMAD.IADD R4, R8, 0x1, -R3 ;  /* 0x0000000108047824 */ /* 0x000fe400078e0a03 */
[----:B------:R-:W-:-:S03]  /*2840*/  IMAD R13, R3, 0x100000, R13 ;  /* 0x00100000030d7824 */ /* 0x000fc600078e020d */
[----:B------:R-:W-:Y:S01]  /*2850*/  LEA R5, R4, 0x3ff00000, 0x14 ;  /* 0x3ff0000004057811 */ /* 0x000fe200078ea0ff */
[----:B------:R-:W-:-:S06]  /*2860*/  IMAD.MOV.U32 R4, RZ, RZ, RZ ;  /* 0x000000ffff047224 */ /* 0x000fcc00078e00ff */
[----:B------:R-:W-:-:S11]  /*2870*/  DMUL R4, R12, R4 ;  /* 0x000000040c047228 */ /* 0x000fd60000000000 */
.L_x_30:
[----:B------:R-:W-:Y:S01]  /*2880*/  DFMA R10, R10, R4, R4 ;  /* 0x000000040a0a722b */ /* 0x000fe20000000004 */
[----:B------:R-:W-:Y:S01]  /*2890*/  IMAD.MOV.U32 R6, RZ, RZ, R26 ;  /* 0x000000ffff067224 */ /* 0x000fe200078e001a */
[----:B------:R-:W-:Y:S01]  /*28a0*/  DSETP.NEU.AND P0, PT, |R4|, +INF , PT ;  /* 0x7ff000000400742a */ /* 0x000fe20003f0d200 */
[----:B------:R-:W-:-:S07]  /*28b0*/  IMAD.MOV.U32 R7, RZ, RZ, 0x0 ;  /* 0x00000000ff077424 */ /* 0x000fce00078e00ff */
[----:B------:R-:W-:Y:S02]  /*28c0*/  FSEL R4, R4, R10, !P0 ;  /* 0x0000000a04047208 */ /* 0x000fe40004000000 */
[----:B------:R-:W-:Y:S01]  /*28d0*/  FSEL R3, R5, R11, !P0 ;  /* 0x0000000b05037208 */ /* 0x000fe20004000000 */
[----:B------:R-:W-:Y:S06]  /*28e0*/  RET.REL.NODEC R6 `(_Z18adam_update_kernelPfPKfS_S_iffffi) ;  /* 0xffffffd406c47950 */ /* 0x000fec0003c3ffff */
.L_x_31:
[----:B------:R-:W-:-:S00]  /*28f0*/  BRA `(.L_x_31) ;  /* 0xfffffffc00fc7947 */ /* 0x000fc0000383ffff */
[----:B------:R-:W-:-:S00]  /*2900*/  NOP ;  /* 0x0000000000007918 */ /* 0x000fc00000000000 */
[----:B------:R-:W-:-:S00]  /*2910*/  NOP ;  /* 0x0000000000007918 */ /* 0x000fc00000000000 */
[----:B------:R-:W-:-:S00]  /*2920*/  NOP ;  /* 0x0000000000007918 */ /* 0x000fc00000000000 */
[----:B------:R-:W-:-:S00]  /*2930*/  NOP ;  /* 0x0000000000007918 */ /* 0x000fc00000000000 */
[----:B------:R-:W-:-:S00]  /*2940*/  NOP ;  /* 0x0000000000007918 */ /* 0x000fc00000000000 */
[----:B------:R-:W-:-:S00]  /*2950*/  NOP ;  /* 0x0000000000007918 */ /* 0x000fc00000000000 */
[----:B------:R-:W-:-:S00]  /*2960*/  NOP ;  /* 0x0000000000007918 */ /* 0x000fc00000000000 */
[----:B------:R-:W-:-:S00]  /*2970*/  NOP ;  /* 0x0000000000007918 */ /* 0x000fc00000000000 */
.L_x_35:


//--------------------- .nv.shared.reserved.0     --------------------------
	.section	.nv.shared.reserved.0,"aw",@nobits
	.weak		__nv_reservedSMEM_offset_0_alias
	.size		__nv_reservedSMEM_offset_0_alias, 0, 64
	.other		__nv_reservedSMEM_offset_0_alias,@"STO_CUDA_RESERVED_SHARED STV_DEFAULT"
__nv_reservedSMEM_offset_0_alias:
	.zero		0
	.zero		64


//--------------------- .nv.constant0._Z18adam_update_kernelPfPKfS_S_iffffi --------------------------
	.section	.nv.constant0._Z18adam_update_kernelPfPKfS_S_iffffi,"a",@progbits
	.sectionflags	@""
	.align	4
.nv.constant0._Z18adam_update_kernelPfPKfS_S_iffffi:
	.zero		952


//--------------------- SYMBOLS --------------------------

	.type		.nv.reservedSmem.offset0,@object
	.size		.nv.reservedSmem.offset0,0x4
